	.target	sm_90a

	.elftype	@"ET_EXEC"


//--------------------- .note.nv.tkinfo           --------------------------
	.section	.note.nv.tkinfo,"",@"SHT_NOTE"
	.sectionflags	@"SHF_NOTE_NV_TKINFO"
	.tkinfo
        /*0018*/ 	.word	0x00000002
        /*0030*/ 	.string	""
        /*0030*/ 	.string	"ptxas"
        /*0030*/ 	.string	"Cuda compilation tools, release 13.0, V13.0.88"
        /*0030*/ 	.string	"Build cuda_13.0.r13.0/compiler.36424714_0"
        /*0030*/ 	.string	"-v  -suppress-debug-info  -lineinfo  -arch sm_90a "



//--------------------- .note.nv.cuinfo           --------------------------
	.section	.note.nv.cuinfo,"",@"SHT_NOTE"
	.sectionflags	@"SHF_NOTE_NV_CUINFO"
        /*0018*/ 	.short	0x0002
        /*001a*/ 	.short	0x005a
        /*001c*/ 	.short	0x0082
	.zero		2


//--------------------- .nv.info                  --------------------------
	.section	.nv.info,"",@"SHT_CUDA_INFO"
	.align	4


	//----- nvinfo : EIATTR_REGCOUNT
	.align		4
        /*0000*/ 	.byte	0x04, 0x2f
        /*0002*/ 	.short	(.L_1 - .L_0)
	.align		4
.L_0:
        /*0004*/ 	.word	index@(matmul_kernel)
        /*0008*/ 	.word	0x000000e2


	//----- nvinfo : EIATTR_FRAME_SIZE
	.align		4
.L_1:
        /*000c*/ 	.byte	0x04, 0x11
        /*000e*/ 	.short	(.L_3 - .L_2)
	.align		4
.L_2:
        /*0010*/ 	.word	index@(matmul_kernel)
        /*0014*/ 	.word	0x00000000


	//----- nvinfo : EIATTR_MIN_STACK_SIZE
	.align		4
.L_3:
        /*0018*/ 	.byte	0x04, 0x12
        /*001a*/ 	.short	(.L_5 - .L_4)
	.align		4
.L_4:
        /*001c*/ 	.word	index@(matmul_kernel)
        /*0020*/ 	.word	0x00000000
.L_5:


//--------------------- .nv.compat                --------------------------
	.section	.nv.compat,"",@"SHT_CUDA_COMPAT_INFO"
	.align	4
        /*0000*/ 	.byte	0x02, 0x09, 0x01, 0x00, 0x02, 0x02, 0x04, 0x00, 0x02, 0x05, 0x05, 0x00, 0x03, 0x07, 0x01, 0x01
        /*0010*/ 	.byte	0x02, 0x03, 0x00, 0x00, 0x02, 0x06, 0x01, 0x00, 0x04, 0x0b, 0x08, 0x00, 0x00, 0x00, 0x00, 0x00
        /*0020*/ 	.byte	0x00, 0x00, 0x00, 0x00


//--------------------- .nv.info.matmul_kernel    --------------------------
	.section	.nv.info.matmul_kernel,"",@"SHT_CUDA_INFO"
	.sectionflags	@""
	.align	4


	//----- nvinfo : EIATTR_CUDA_API_VERSION
	.align		4
        /*0000*/ 	.byte	0x04, 0x37
        /*0002*/ 	.short	(.L_7 - .L_6)
.L_6:
        /*0004*/ 	.word	0x00000082


	//----- nvinfo : EIATTR_KPARAM_INFO
	.align		4
.L_7:
        /*0008*/ 	.byte	0x04, 0x17
        /*000a*/ 	.short	(.L_9 - .L_8)
.L_8:
        /*000c*/ 	.word	0x00000000
        /*0010*/ 	.short	0x000d
        /*0012*/ 	.short	0x0048
        /*0014*/ 	.byte	0x00, 0xf4, 0x21, 0x00


	//----- nvinfo : EIATTR_KPARAM_INFO
	.align		4
.L_9:
        /*0018*/ 	.byte	0x04, 0x17
        /*001a*/ 	.short	(.L_11 - .L_10)
.L_10:
        /*001c*/ 	.word	0x00000000
        /*0020*/ 	.short	0x000c
        /*0022*/ 	.short	0x0040
        /*0024*/ 	.byte	0x00, 0xf4, 0x21, 0x00


	//----- nvinfo : EIATTR_KPARAM_INFO
	.align		4
.L_11:
        /*0028*/ 	.byte	0x04, 0x17
        /*002a*/ 	.short	(.L_13 - .L_12)
.L_12:
        /*002c*/ 	.word	0x00000000
        /*0030*/ 	.short	0x000b
        /*0032*/ 	.short	0x0038
        /*0034*/ 	.byte	0x00, 0xf0, 0x11, 0x00


	//----- nvinfo : EIATTR_KPARAM_INFO
	.align		4
.L_13:
        /*0038*/ 	.byte	0x04, 0x17
        /*003a*/ 	.short	(.L_15 - .L_14)
.L_14:
        /*003c*/ 	.word	0x00000000
        /*0040*/ 	.short	0x000a
        /*0042*/ 	.short	0x0034
        /*0044*/ 	.byte	0x00, 0xf0, 0x11, 0x00


	//----- nvinfo : EIATTR_KPARAM_INFO
	.align		4
.L_15:
        /*0048*/ 	.byte	0x04, 0x17
        /*004a*/ 	.short	(.L_17 - .L_16)
.L_16:
        /*004c*/ 	.word	0x00000000
        /*0050*/ 	.short	0x0009
        /*0052*/ 	.short	0x0030
        /*0054*/ 	.byte	0x00, 0xf0, 0x11, 0x00


	//----- nvinfo : EIATTR_KPARAM_INFO
	.align		4
.L_17:
        /*0058*/ 	.byte	0x04, 0x17
        /*005a*/ 	.short	(.L_19 - .L_18)
.L_18:
        /*005c*/ 	.word	0x00000000
        /*0060*/ 	.short	0x0008
        /*0062*/ 	.short	0x002c
        /*0064*/ 	.byte	0x00, 0xf0, 0x11, 0x00


	//----- nvinfo : EIATTR_KPARAM_INFO
	.align		4
.L_19:
        /*0068*/ 	.byte	0x04, 0x17
        /*006a*/ 	.short	(.L_21 - .L_20)
.L_20:
        /*006c*/ 	.word	0x00000000
        /*0070*/ 	.short	0x0007
        /*0072*/ 	.short	0x0028
        /*0074*/ 	.byte	0x00, 0xf0, 0x11, 0x00


	//----- nvinfo : EIATTR_KPARAM_INFO
	.align		4
.L_21:
        /*0078*/ 	.byte	0x04, 0x17
        /*007a*/ 	.short	(.L_23 - .L_22)
.L_22:
        /*007c*/ 	.word	0x00000000
        /*0080*/ 	.short	0x0006
        /*0082*/ 	.short	0x0024
        /*0084*/ 	.byte	0x00, 0xf0, 0x11, 0x00


	//----- nvinfo : EIATTR_KPARAM_INFO
	.align		4
.L_23:
        /*0088*/ 	.byte	0x04, 0x17
        /*008a*/ 	.short	(.L_25 - .L_24)
.L_24:
        /*008c*/ 	.word	0x00000000
        /*0090*/ 	.short	0x0005
        /*0092*/ 	.short	0x0020
        /*0094*/ 	.byte	0x00, 0xf0, 0x11, 0x00


	//----- nvinfo : EIATTR_KPARAM_INFO
	.align		4
.L_25:
        /*0098*/ 	.byte	0x04, 0x17
        /*009a*/ 	.short	(.L_27 - .L_26)
.L_26:
        /*009c*/ 	.word	0x00000000
        /*00a0*/ 	.short	0x0004
        /*00a2*/ 	.short	0x001c
        /*00a4*/ 	.byte	0x00, 0xf0, 0x11, 0x00


	//----- nvinfo : EIATTR_KPARAM_INFO
	.align		4
.L_27:
        /*00a8*/ 	.byte	0x04, 0x17
        /*00aa*/ 	.short	(.L_29 - .L_28)
.L_28:
        /*00ac*/ 	.word	0x00000000
        /*00b0*/ 	.short	0x0003
        /*00b2*/ 	.short	0x0018
        /*00b4*/ 	.byte	0x00, 0xf0, 0x11, 0x00


	//----- nvinfo : EIATTR_KPARAM_INFO
	.align		4
.L_29:
        /*00b8*/ 	.byte	0x04, 0x17
        /*00ba*/ 	.short	(.L_31 - .L_30)
.L_30:
        /*00bc*/ 	.word	0x00000000
        /*00c0*/ 	.short	0x0002
        /*00c2*/ 	.short	0x0010
        /*00c4*/ 	.byte	0x00, 0xf4, 0x21, 0x00


	//----- nvinfo : EIATTR_KPARAM_INFO
	.align		4
.L_31:
        /*00c8*/ 	.byte	0x04, 0x17
        /*00ca*/ 	.short	(.L_33 - .L_32)
.L_32:
        /*00cc*/ 	.word	0x00000000
        /*00d0*/ 	.short	0x0001
        /*00d2*/ 	.short	0x0008
        /*00d4*/ 	.byte	0x00, 0xf4, 0x21, 0x00


	//----- nvinfo : EIATTR_KPARAM_INFO
	.align		4
.L_33:
        /*00d8*/ 	.byte	0x04, 0x17
        /*00da*/ 	.short	(.L_35 - .L_34)
.L_34:
        /*00dc*/ 	.word	0x00000000
        /*00e0*/ 	.short	0x0000
        /*00e2*/ 	.short	0x0000
        /*00e4*/ 	.byte	0x00, 0xf4, 0x21, 0x00


	//----- nvinfo : EIATTR_SPARSE_MMA_MASK
	.align		4
.L_35:
        /*00e8*/ 	.byte	0x03, 0x50
        /*00ea*/ 	.short	0x0000


	//----- nvinfo : EIATTR_MAXREG_COUNT
	.align		4
        /*00ec*/ 	.byte	0x03, 0x1b
        /*00ee*/ 	.short	0x00ff


	//----- nvinfo : EIATTR_NUM_BARRIERS
	.align		4
        /*00f0*/ 	.byte	0x02, 0x4c
        /*00f2*/ 	.byte	0x01
	.zero		1


	//----- nvinfo : EIATTR_MERCURY_ISA_VERSION
	.align		4
        /*00f4*/ 	.byte	0x03, 0x5f
        /*00f6*/ 	.short	0x0101


	//----- nvinfo : EIATTR_EXIT_INSTR_OFFSETS
	.align		4
        /*00f8*/ 	.byte	0x04, 0x1c
        /*00fa*/ 	.short	(.L_37 - .L_36)


	//   ....[0]....
.L_36:
        /*00fc*/ 	.word	0x000044e0


	//   ....[1]....
        /*0100*/ 	.word	0x00004510


	//----- nvinfo : EIATTR_REQNTID
	.align		4
.L_37:
        /*0104*/ 	.byte	0x04, 0x10
        /*0106*/ 	.short	(.L_39 - .L_38)
.L_38:
        /*0108*/ 	.word	0x00000100
        /*010c*/ 	.word	0x00000001
        /*0110*/ 	.word	0x00000001


	//----- nvinfo : EIATTR_CBANK_PARAM_SIZE
	.align		4
.L_39:
        /*0114*/ 	.byte	0x03, 0x19
        /*0116*/ 	.short	0x0050


	//----- nvinfo : EIATTR_PARAM_CBANK
	.align		4
        /*0118*/ 	.byte	0x04, 0x0a
        /*011a*/ 	.short	(.L_41 - .L_40)
	.align		4
.L_40:
        /*011c*/ 	.word	index@(.nv.constant0.matmul_kernel)
        /*0120*/ 	.short	0x0210
        /*0122*/ 	.short	0x0050


	//----- nvinfo : EIATTR_SW_WAR
	.align		4
.L_41:
        /*0124*/ 	.byte	0x04, 0x36
        /*0126*/ 	.short	(.L_43 - .L_42)
.L_42:
        /*0128*/ 	.word	0x00000008
.L_43:


//--------------------- .nv.callgraph             --------------------------
	.section	.nv.callgraph,"",@"SHT_CUDA_CALLGRAPH"
	.align	4
	.sectionentsize	8
	.align		4
        /*0000*/ 	.word	0x00000000
	.align		4
        /*0004*/ 	.word	0xffffffff
	.align		4
        /*0008*/ 	.word	0x00000000
	.align		4
        /*000c*/ 	.word	0xfffffffe
	.align		4
        /*0010*/ 	.word	0x00000000
	.align		4
        /*0014*/ 	.word	0xfffffffd
	.align		4
        /*0018*/ 	.word	0x00000000
	.align		4
        /*001c*/ 	.word	0xfffffffc


//--------------------- .text.matmul_kernel       --------------------------
	.section	.text.matmul_kernel,"ax",@progbits
	.align	128
        .global         matmul_kernel
        .type           matmul_kernel,@function
        .size           matmul_kernel,(.L_x_3 - matmul_kernel)
        .other          matmul_kernel,@"STO_CUDA_ENTRY STV_DEFAULT"
matmul_kernel:
.text.matmul_kernel:
[----:B------:R-:W-:Y:S08]  /*0000*/  LDC R1, c[0x0][0x28] ;  /* 0x00000a00ff017b82 */ /* 0x000ff00000000800 */
[----:B------:R-:W0:Y:S01]  /*0010*/  LDC.64 R24, c[0x0][0x228] ;  /* 0x00008a00ff187b82 */ /* 0x000e220000000a00 */
[----:B------:R-:W1:Y:S01]  /*0020*/  S2R R5, SR_CTAID.X ;  /* 0x0000000000057919 */ /* 0x000e620000002500 */
[----:B------:R-:W-:Y:S01]  /*0030*/  UMOV UR4, 0x400 ;  /* 0x0000040000047882 */ /* 0x000fe20000000000 */
[----:B------:R-:W-:Y:S01]  /*0040*/  ULDC.64 UR14, c[0x0][0x208] ;  /* 0x00008200000e7ab9 */ /* 0x000fe20000000a00 */
[----:B------:R-:W-:-:S02]  /*0050*/  CS2R R12, SRZ ;  /* 0x00000000000c7805 */ /* 0x000fc4000001ff00 */
[----:B------:R-:W-:Y:S02]  /*0060*/  CS2R R14, SRZ ;  /* 0x00000000000e7805 */ /* 0x000fe4000001ff00 */
[----:B------:R-:W-:Y:S02]  /*0070*/  CS2R R16, SRZ ;  /* 0x0000000000107805 */ /* 0x000fe4000001ff00 */
[----:B------:R-:W-:Y:S01]  /*0080*/  CS2R R18, SRZ ;  /* 0x0000000000127805 */ /* 0x000fe2000001ff00 */
[----:B------:R-:W2:Y:S01]  /*0090*/  S2UR UR12, SR_CgaCtaId ;  /* 0x00000000000c79c3 */ /* 0x000ea20000008800 */
[----:B------:R-:W-:Y:S02]  /*00a0*/  CS2R R32, SRZ ;  /* 0x0000000000207805 */ /* 0x000fe4000001ff00 */
[----:B------:R-:W-:Y:S02]  /*00b0*/  CS2R R34, SRZ ;  /* 0x0000000000227805 */ /* 0x000fe4000001ff00 */
[----:B------:R-:W-:-:S02]  /*00c0*/  CS2R R36, SRZ ;  /* 0x0000000000247805 */ /* 0x000fc4000001ff00 */
[----:B------:R-:W-:Y:S02]  /*00d0*/  CS2R R38, SRZ ;  /* 0x0000000000267805 */ /* 0x000fe4000001ff00 */
[----:B------:R-:W-:Y:S02]  /*00e0*/  CS2R R40, SRZ ;  /* 0x0000000000287805 */ /* 0x000fe4000001ff00 */
[----:B------:R-:W-:Y:S02]  /*00f0*/  CS2R R42, SRZ ;  /* 0x00000000002a7805 */ /* 0x000fe4000001ff00 */
[----:B------:R-:W-:Y:S02]  /*0100*/  CS2R R44, SRZ ;  /* 0x00000000002c7805 */ /* 0x000fe4000001ff00 */
[----:B------:R-:W-:Y:S02]  /*0110*/  CS2R R46, SRZ ;  /* 0x00000000002e7805 */ /* 0x000fe4000001ff00 */
[----:B------:R-:W-:-:S02]  /*0120*/  CS2R R48, SRZ ;  /* 0x0000000000307805 */ /* 0x000fc4000001ff00 */
[----:B------:R-:W-:Y:S02]  /*0130*/  CS2R R50, SRZ ;  /* 0x0000000000327805 */ /* 0x000fe4000001ff00 */
[----:B------:R-:W-:Y:S02]  /*0140*/  CS2R R52, SRZ ;  /* 0x0000000000347805 */ /* 0x000fe4000001ff00 */
[----:B------:R-:W-:Y:S01]  /*0150*/  CS2R R54, SRZ ;  /* 0x0000000000367805 */ /* 0x000fe2000001ff00 */
[----:B0-----:R-:W-:-:S05]  /*0160*/  VIADD R0, R25, 0x3f ;  /* 0x0000003f19007836 */ /* 0x001fca0000000000 */
[----:B------:R-:W-:Y:S01]  /*0170*/  SHF.R.S32.HI R3, RZ, 0x1f, R0 ;  /* 0x0000001fff037819 */ /* 0x000fe20000011400 */
[----:B--2---:R-:W-:-:S03]  /*0180*/  ULEA UR12, UR12, UR4, 0x18 ;  /* 0x000000040c0c7291 */ /* 0x004fc6000f8ec03f */
[----:B------:R-:W-:Y:S02]  /*0190*/  LEA.HI R3, R3, R0, RZ, 0x6 ;  /* 0x0000000003037211 */ /* 0x000fe400078f30ff */
[----:B-1----:R-:W-:Y:S02]  /*01a0*/  IABS R8, R5 ;  /* 0x0000000500087213 */ /* 0x002fe40000000000 */
[----:B------:R-:W-:-:S05]  /*01b0*/  SHF.R.S32.HI R3, RZ, 0x6, R3 ;  /* 0x00000006ff037819 */ /* 0x000fca0000011403 */
[----:B------:R-:W-:-:S05]  /*01c0*/  IMAD.SHL.U32 R4, R3, 0x8, RZ ;  /* 0x0000000803047824 */ /* 0x000fca00078e00ff */
[-C--:B------:R-:W-:Y:S02]  /*01d0*/  IABS R7, R4.reuse ;  /* 0x0000000400077213 */ /* 0x080fe40000000000 */
[----:B------:R-:W-:Y:S02]  /*01e0*/  IABS R10, R4 ;  /* 0x00000004000a7213 */ /* 0x000fe40000000000 */
[----:B------:R-:W0:Y:S08]  /*01f0*/  I2F.RP R0, R7 ;  /* 0x0000000700007306 */ /* 0x000e300000209400 */
[----:B0-----:R-:W0:Y:S02]  /*0200*/  MUFU.RCP R0, R0 ;  /* 0x0000000000007308 */ /* 0x001e240000001000 */
[----:B0-----:R-:W-:-:S02]  /*0210*/  VIADD R2, R0, 0xffffffe ;  /* 0x0ffffffe00027836 */ /* 0x001fc40000000000 */
[----:B------:R-:W-:-:S04]  /*0220*/  IMAD.MOV R0, RZ, RZ, -R10 ;  /* 0x000000ffff007224 */ /* 0x000fc800078e0a0a */
[----:B------:R0:W1:Y:S01]  /*0230*/  F2I.FTZ.U32.TRUNC.NTZ R3, R2 ;  /* 0x0000000200037305 */ /* 0x000062000021f000 */
[----:B------:R-:W2:Y:S01]  /*0240*/  LDC R10, c[0x0][0x230] ;  /* 0x00008c00ff0a7b82 */ /* 0x000ea20000000800 */
[----:B0-----:R-:W-:Y:S02]  /*0250*/  IMAD.MOV.U32 R2, RZ, RZ, RZ ;  /* 0x000000ffff027224 */ /* 0x001fe400078e00ff */
[----:B-1----:R-:W-:-:S04]  /*0260*/  IMAD.MOV R6, RZ, RZ, -R3 ;  /* 0x000000ffff067224 */ /* 0x002fc800078e0a03 */
[----:B------:R-:W-:Y:S02]  /*0270*/  IMAD R9, R6, R7, RZ ;  /* 0x0000000706097224 */ /* 0x000fe400078e02ff */
[----:B------:R-:W-:Y:S02]  /*0280*/  IMAD.MOV.U32 R6, RZ, RZ, R8 ;  /* 0x000000ffff067224 */ /* 0x000fe400078e0008 */
[----:B------:R-:W-:-:S04]  /*0290*/  IMAD.HI.U32 R3, R3, R9, R2 ;  /* 0x0000000903037227 */ /* 0x000fc800078e0002 */
[----:B--2---:R-:W-:Y:S02]  /*02a0*/  VIADD R10, R10, 0x1f ;  /* 0x0000001f0a0a7836 */ /* 0x004fe40000000000 */
[----:B------:R-:W-:-:S04]  /*02b0*/  IMAD.HI.U32 R3, R3, R6, RZ ;  /* 0x0000000603037227 */ /* 0x000fc800078e00ff */
[----:B------:R-:W-:-:S05]  /*02c0*/  IMAD R0, R3, R0, R6 ;  /* 0x0000000003007224 */ /* 0x000fca00078e0206 */
[----:B------:R-:W-:-:S13]  /*02d0*/  ISETP.GT.U32.AND P1, PT, R7, R0, PT ;  /* 0x000000000700720c */ /* 0x000fda0003f24070 */
[----:B------:R-:W-:Y:S02]  /*02e0*/  @!P1 IMAD.IADD R0, R0, 0x1, -R7 ;  /* 0x0000000100009824 */ /* 0x000fe400078e0a07 */
[----:B------:R-:W-:Y:S01]  /*02f0*/  @!P1 VIADD R3, R3, 0x1 ;  /* 0x0000000103039836 */ /* 0x000fe20000000000 */
[----:B------:R-:W-:Y:S02]  /*0300*/  ISETP.NE.AND P1, PT, R4, RZ, PT ;  /* 0x000000ff0400720c */ /* 0x000fe40003f25270 */
[----:B------:R-:W-:Y:S02]  /*0310*/  ISETP.GE.U32.AND P0, PT, R0, R7, PT ;  /* 0x000000070000720c */ /* 0x000fe40003f06070 */
[----:B------:R-:W-:-:S04]  /*0320*/  LOP3.LUT R0, R5, R4, RZ, 0x3c, !PT ;  /* 0x0000000405007212 */ /* 0x000fc800078e3cff */
[----:B------:R-:W-:Y:S01]  /*0330*/  ISETP.GE.AND P2, PT, R0, RZ, PT ;  /* 0x000000ff0000720c */ /* 0x000fe20003f46270 */
[----:B------:R-:W-:-:S06]  /*0340*/  VIADD R0, R24, 0xff ;  /* 0x000000ff18007836 */ /* 0x000fcc0000000000 */
[----:B------:R-:W-:-:S04]  /*0350*/  @P0 VIADD R3, R3, 0x1 ;  /* 0x0000000103030836 */ /* 0x000fc80000000000 */
[----:B------:R-:W-:Y:S01]  /*0360*/  IMAD.MOV.U32 R2, RZ, RZ, R3 ;  /* 0x000000ffff027224 */ /* 0x000fe200078e0003 */
[----:B------:R-:W-:-:S03]  /*0370*/  SHF.R.S32.HI R3, RZ, 0x1f, R0 ;  /* 0x0000001fff037819 */ /* 0x000fc60000011400 */
[----:B------:R-:W-:Y:S01]  /*0380*/  @!P2 IMAD.MOV R2, RZ, RZ, -R2 ;  /* 0x000000ffff02a224 */ /* 0x000fe200078e0a02 */
[----:B------:R-:W-:Y:S02]  /*0390*/  @!P1 LOP3.LUT R2, RZ, R4, RZ, 0x33, !PT ;  /* 0x00000004ff029212 */ /* 0x000fe400078e33ff */
[----:B------:R-:W-:-:S03]  /*03a0*/  LEA.HI R3, R3, R0, RZ, 0x8 ;  /* 0x0000000003037211 */ /* 0x000fc600078f40ff */
[----:B------:R-:W-:Y:S02]  /*03b0*/  IMAD.SHL.U32 R6, R2, 0x8, RZ ;  /* 0x0000000802067824 */ /* 0x000fe400078e00ff */
[----:B------:R-:W-:-:S03]  /*03c0*/  IMAD.MOV R2, RZ, RZ, -R2 ;  /* 0x000000ffff027224 */ /* 0x000fc600078e0a02 */
[----:B------:R-:W-:Y:S01]  /*03d0*/  LEA.HI.SX32 R3, R3, -R6, 0x18 ;  /* 0x8000000603037211 */ /* 0x000fe200078fc2ff */
[----:B------:R-:W-:-:S03]  /*03e0*/  IMAD R4, R4, R2, R5 ;  /* 0x0000000204047224 */ /* 0x000fc600078e0205 */
[----:B------:R-:W-:Y:S02]  /*03f0*/  VIMNMX R11, R3, 0x8, PT ;  /* 0x00000008030b7848 */ /* 0x000fe40003fe0100 */
[----:B------:R-:W-:Y:S02]  /*0400*/  IABS R9, R4 ;  /* 0x0000000400097213 */ /* 0x000fe40000000000 */
[----:B------:R-:W-:-:S04]  /*0410*/  IABS R7, R11 ;  /* 0x0000000b00077213 */ /* 0x000fc80000000000 */
[----:B------:R-:W0:Y:S08]  /*0420*/  I2F.RP R0, R7 ;  /* 0x0000000700007306 */ /* 0x000e300000209400 */
[----:B0-----:R-:W0:Y:S02]  /*0430*/  MUFU.RCP R0, R0 ;  /* 0x0000000000007308 */ /* 0x001e240000001000 */
[----:B0-----:R-:W-:-:S06]  /*0440*/  VIADD R3, R0, 0xffffffe ;  /* 0x0ffffffe00037836 */ /* 0x001fcc0000000000 */
[----:B------:R-:W0:Y:S02]  /*0450*/  F2I.FTZ.U32.TRUNC.NTZ R3, R3 ;  /* 0x0000000300037305 */ /* 0x000e24000021f000 */
[----:B0-----:R-:W-:-:S04]  /*0460*/  IMAD.MOV R8, RZ, RZ, -R3 ;  /* 0x000000ffff087224 */ /* 0x001fc800078e0a03 */
[----:B------:R-:W-:Y:S01]  /*0470*/  IMAD.MOV.U32 R2, RZ, RZ, R8 ;  /* 0x000000ffff027224 */ /* 0x000fe200078e0008 */
[----:B------:R-:W-:-:S03]  /*0480*/  IABS R8, R11 ;  /* 0x0000000b00087213 */ /* 0x000fc60000000000 */
[----:B------:R-:W-:Y:S02]  /*0490*/  IMAD R5, R2, R7, RZ ;  /* 0x0000000702057224 */ /* 0x000fe400078e02ff */
[----:B------:R-:W-:Y:S02]  /*04a0*/  IMAD.MOV.U32 R2, RZ, RZ, RZ ;  /* 0x000000ffff027224 */ /* 0x000fe400078e00ff */
[----:B------:R-:W-:Y:S02]  /*04b0*/  IMAD.MOV R0, RZ, RZ, -R8 ;  /* 0x000000ffff007224 */ /* 0x000fe400078e0a08 */
[----:B------:R-:W-:Y:S02]  /*04c0*/  IMAD.HI.U32 R2, R3, R5, R2 ;  /* 0x0000000503027227 */ /* 0x000fe400078e0002 */
[----:B------:R-:W0:Y:S04]  /*04d0*/  S2R R5, SR_TID.X ;  /* 0x0000000000057919 */ /* 0x000e280000002100 */
[----:B------:R-:W-:-:S04]  /*04e0*/  IMAD.HI.U32 R2, R2, R9, RZ ;  /* 0x0000000902027227 */ /* 0x000fc800078e00ff */
[----:B------:R-:W-:-:S05]  /*04f0*/  IMAD R0, R2, R0, R9 ;  /* 0x0000000002007224 */ /* 0x000fca00078e0209 */
[----:B------:R-:W-:-:S13]  /*0500*/  ISETP.GT.U32.AND P1, PT, R7, R0, PT ;  /* 0x000000000700720c */ /* 0x000fda0003f24070 */
[----:B------:R-:W-:Y:S02]  /*0510*/  @!P1 IMAD.IADD R0, R0, 0x1, -R7 ;  /* 0x0000000100009824 */ /* 0x000fe400078e0a07 */
[----:B------:R-:W-:Y:S01]  /*0520*/  @!P1 VIADD R2, R2, 0x1 ;  /* 0x0000000102029836 */ /* 0x000fe20000000000 */
[----:B------:R-:W-:Y:S02]  /*0530*/  ISETP.NE.AND P1, PT, R11, RZ, PT ;  /* 0x000000ff0b00720c */ /* 0x000fe40003f25270 */
[----:B------:R-:W-:Y:S02]  /*0540*/  ISETP.GE.U32.AND P0, PT, R0, R7, PT ;  /* 0x000000070000720c */ /* 0x000fe40003f06070 */
[----:B------:R-:W-:Y:S02]  /*0550*/  LOP3.LUT R0, R4, R11, RZ, 0x3c, !PT ;  /* 0x0000000b04007212 */ /* 0x000fe400078e3cff */
[----:B0-----:R-:W-:Y:S02]  /*0560*/  LOP3.LUT R7, R5, 0xe0, RZ, 0xc0, !PT ;  /* 0x000000e005077812 */ /* 0x001fe400078ec0ff */
[----:B------:R-:W-:-:S07]  /*0570*/  ISETP.GE.AND P2, PT, R0, RZ, PT ;  /* 0x000000ff0000720c */ /* 0x000fce0003f46270 */
[----:B------:R-:W-:Y:S01]  /*0580*/  @P0 VIADD R2, R2, 0x1 ;  /* 0x0000000102020836 */ /* 0x000fe20000000000 */
[----:B------:R-:W-:-:S05]  /*0590*/  ISETP.GE.AND P0, PT, R10, 0x20, PT ;  /* 0x000000200a00780c */ /* 0x000fca0003f06270 */
[----:B------:R-:W-:Y:S01]  /*05a0*/  @!P2 IMAD.MOV R2, RZ, RZ, -R2 ;  /* 0x000000ffff02a224 */ /* 0x000fe200078e0a02 */
[----:B------:R-:W-:-:S05]  /*05b0*/  @!P1 LOP3.LUT R2, RZ, R11, RZ, 0x33, !PT ;  /* 0x0000000bff029212 */ /* 0x000fca00078e33ff */
[----:B------:R-:W-:-:S04]  /*05c0*/  IMAD.MOV R0, RZ, RZ, -R2 ;  /* 0x000000ffff007224 */ /* 0x000fc800078e0a02 */
[----:B------:R-:W-:-:S04]  /*05d0*/  IMAD R0, R11, R0, R4 ;  /* 0x000000000b007224 */ /* 0x000fc800078e0204 */
[----:B------:R-:W-:Y:S01]  /*05e0*/  IMAD.IADD R3, R6, 0x1, R0 ;  /* 0x0000000106037824 */ /* 0x000fe200078e0200 */
[----:B------:R-:W-:Y:S01]  /*05f0*/  LOP3.LUT R6, R5, 0xff, RZ, 0xc0, !PT ;  /* 0x000000ff05067812 */ /* 0x000fe200078ec0ff */
[----:B------:R-:W-:-:S04]  /*0600*/  IMAD.SHL.U32 R0, R2, 0x40, RZ ;  /* 0x0000004002007824 */ /* 0x000fc800078e00ff */
[----:B------:R-:W-:Y:S01]  /*0610*/  IMAD R4, R3, 0x100, R6 ;  /* 0x0000010003047824 */ /* 0x000fe200078e0206 */
[----:B------:R-:W-:Y:S06]  /*0620*/  @!P0 BRA `(.L_x_0) ;  /* 0x00000020007c8947 */ /* 0x000fec0003800000 */
[----:B------:R-:W-:Y:S01]  /*0630*/  IABS R23, R24 ;  /* 0x0000001800177213 */ /* 0x000fe20000000000 */
[----:B------:R-:W0:Y:S01]  /*0640*/  LDC.64 R108, c[0x0][0x218] ;  /* 0x00008600ff6c7b82 */ /* 0x000e220000000a00 */
[----:B------:R-:W-:Y:S01]  /*0650*/  IABS R19, R25 ;  /* 0x0000001900137213 */ /* 0x000fe20000000000 */
[----:B------:R-:W-:Y:S01]  /*0660*/  ULDC UR4, c[0x0][0x234] ;  /* 0x00008d0000047ab9 */ /* 0x000fe20000000800 */
[----:B------:R-:W1:Y:S01]  /*0670*/  I2F.RP R12, R23 ;  /* 0x00000017000c7306 */ /* 0x000e620000209400 */
[----:B------:R-:W-:Y:S01]  /*0680*/  LEA.HI R26, R7, R0, RZ, 0x1b ;  /* 0x00000000071a7211 */ /* 0x000fe200078fd8ff */
[----:B------:R-:W-:Y:S01]  /*0690*/  ULDC.64 UR6, c[0x0][0x210] ;  /* 0x0000840000067ab9 */ /* 0x000fe20000000a00 */
[----:B------:R-:W-:Y:S01]  /*06a0*/  ISETP.GE.AND P4, PT, R4, RZ, PT ;  /* 0x000000ff0400720c */ /* 0x000fe20003f86270 */
[----:B------:R-:W-:Y:S01]  /*06b0*/  ULDC UR5, c[0x0][0x230] ;  /* 0x00008c0000057ab9 */ /* 0x000fe20000000800 */
[C---:B------:R-:W-:Y:S01]  /*06c0*/  ISETP.GE.AND P0, PT, R26.reuse, RZ, PT ;  /* 0x000000ff1a00720c */ /* 0x040fe20003f06270 */
[----:B------:R-:W-:Y:S01]  /*06d0*/  VIADD R27, R26, 0x30 ;  /* 0x000000301a1b7836 */ /* 0x000fe20000000000 */
[----:B------:R-:W-:Y:S01]  /*06e0*/  ISETP.NE.AND P5, PT, R24, RZ, PT ;  /* 0x000000ff1800720c */ /* 0x000fe20003fa5270 */
[----:B------:R-:W2:Y:S01]  /*06f0*/  I2F.RP R11, R19 ;  /* 0x00000013000b7306 */ /* 0x000ea20000209400 */
[C---:B------:R-:W-:Y:S01]  /*0700*/  VIADD R28, R26.reuse, 0x28 ;  /* 0x000000281a1c7836 */ /* 0x040fe20000000000 */
[----:B------:R-:W3:Y:S01]  /*0710*/  LDC R89, c[0x0][0x238] ;  /* 0x00008e00ff597b82 */ /* 0x000ee20000000800 */
[C---:B------:R-:W-:Y:S01]  /*0720*/  VIADD R29, R26.reuse, 0x20 ;  /* 0x000000201a1d7836 */ /* 0x040fe20000000000 */
[----:B------:R-:W-:Y:S01]  /*0730*/  CS2R R56, SRZ ;  /* 0x0000000000387805 */ /* 0x000fe2000001ff00 */
[C---:B------:R-:W-:Y:S01]  /*0740*/  VIADD R30, R26.reuse, 0x18 ;  /* 0x000000181a1e7836 */ /* 0x040fe20000000000 */
[----:B------:R-:W-:Y:S01]  /*0750*/  IABS R15, R28 ;  /* 0x0000001c000f7213 */ /* 0x000fe20000000000 */
[C---:B------:R-:W-:Y:S01]  /*0760*/  VIADD R31, R26.reuse, 0x10 ;  /* 0x000000101a1f7836 */ /* 0x040fe20000000000 */
[----:B-1----:R-:W1:Y:S01]  /*0770*/  MUFU.RCP R12, R12 ;  /* 0x0000000c000c7308 */ /* 0x002e620000001000 */
[----:B------:R-:W-:Y:S01]  /*0780*/  IABS R17, R29 ;  /* 0x0000001d00117213 */ /* 0x000fe20000000000 */
[----:B------:R-:W-:Y:S01]  /*0790*/  VIADD R32, R26, 0x8 ;  /* 0x000000081a207836 */ /* 0x000fe20000000000 */
[----:B------:R-:W-:-:S02]  /*07a0*/  IABS R21, R30 ;  /* 0x0000001e00157213 */ /* 0x000fc40000000000 */
[----:B------:R-:W-:Y:S02]  /*07b0*/  CS2R R58, SRZ ;  /* 0x00000000003a7805 */ /* 0x000fe4000001ff00 */
[----:B------:R-:W-:Y:S02]  /*07c0*/  IABS R22, R31 ;  /* 0x0000001f00167213 */ /* 0x000fe40000000000 */
[----:B------:R-:W-:Y:S02]  /*07d0*/  CS2R R60, SRZ ;  /* 0x00000000003c7805 */ /* 0x000fe4000001ff00 */
[----:B------:R-:W-:Y:S01]  /*07e0*/  CS2R R62, SRZ ;  /* 0x00000000003e7805 */ /* 0x000fe2000001ff00 */
[----:B--2---:R-:W2:Y:S01]  /*07f0*/  MUFU.RCP R11, R11 ;  /* 0x0000000b000b7308 */ /* 0x004ea20000001000 */
[----:B------:R-:W-:Y:S02]  /*0800*/  CS2R R64, SRZ ;  /* 0x0000000000407805 */ /* 0x000fe4000001ff00 */
[----:B------:R-:W-:-:S02]  /*0810*/  CS2R R66, SRZ ;  /* 0x0000000000427805 */ /* 0x000fc4000001ff00 */
[----:B------:R-:W-:Y:S02]  /*0820*/  CS2R R68, SRZ ;  /* 0x0000000000447805 */ /* 0x000fe4000001ff00 */
[----:B------:R-:W-:Y:S02]  /*0830*/  CS2R R70, SRZ ;  /* 0x0000000000467805 */ /* 0x000fe4000001ff00 */
[----:B------:R-:W-:Y:S02]  /*0840*/  CS2R R72, SRZ ;  /* 0x0000000000487805 */ /* 0x000fe4000001ff00 */
[----:B------:R-:W-:Y:S02]  /*0850*/  CS2R R74, SRZ ;  /* 0x00000000004a7805 */ /* 0x000fe4000001ff00 */
[----:B------:R-:W-:Y:S02]  /*0860*/  CS2R R76, SRZ ;  /* 0x00000000004c7805 */ /* 0x000fe4000001ff00 */
[----:B------:R-:W-:Y:S01]  /*0870*/  CS2R R78, SRZ ;  /* 0x00000000004e7805 */ /* 0x000fe2000001ff00 */
[----:B-1----:R-:W-:Y:S01]  /*0880*/  VIADD R8, R12, 0xffffffe ;  /* 0x0ffffffe0c087836 */ /* 0x002fe20000000000 */
[----:B------:R-:W-:Y:S01]  /*0890*/  CS2R R80, SRZ ;  /* 0x0000000000507805 */ /* 0x000fe2000001ff00 */
[C---:B---3--:R-:W-:Y:S01]  /*08a0*/  IMAD R137, R89.reuse, 0x1a, RZ ;  /* 0x0000001a59897824 */ /* 0x048fe200078e02ff */
[----:B------:R-:W-:Y:S01]  /*08b0*/  CS2R R82, SRZ ;  /* 0x0000000000527805 */ /* 0x000fe2000001ff00 */
[----:B------:R1:W3:Y:S01]  /*08c0*/  F2I.FTZ.U32.TRUNC.NTZ R9, R8 ;  /* 0x0000000800097305 */ /* 0x0002e2000021f000 */
[C---:B------:R-:W-:Y:S01]  /*08d0*/  IMAD R135, R89.reuse, 0x19, RZ ;  /* 0x0000001959877824 */ /* 0x040fe200078e02ff */
[----:B------:R-:W-:Y:S01]  /*08e0*/  CS2R R84, SRZ ;  /* 0x0000000000547805 */ /* 0x000fe2000001ff00 */
[----:B------:R-:W-:Y:S01]  /*08f0*/  IMAD R133, R89, 0x18, RZ ;  /* 0x0000001859857824 */ /* 0x000fe200078e02ff */
[----:B------:R-:W-:Y:S01]  /*0900*/  CS2R R86, SRZ ;  /* 0x0000000000567805 */ /* 0x000fe2000001ff00 */
[----:B--2---:R-:W-:Y:S01]  /*0910*/  VIADD R2, R11, 0xffffffe ;  /* 0x0ffffffe0b027836 */ /* 0x004fe20000000000 */
[----:B------:R-:W-:Y:S01]  /*0920*/  CS2R R34, SRZ ;  /* 0x0000000000227805 */ /* 0x000fe2000001ff00 */
[----:B------:R-:W-:Y:S01]  /*0930*/  VIADD R11, R26, 0x38 ;  /* 0x000000381a0b7836 */ /* 0x000fe20000000000 */
[----:B------:R-:W-:Y:S01]  /*0940*/  IABS R26, R26 ;  /* 0x0000001a001a7213 */ /* 0x000fe20000000000 */
[----:B------:R2:W4:Y:S01]  /*0950*/  F2I.FTZ.U32.TRUNC.NTZ R3, R2 ;  /* 0x0000000200037305 */ /* 0x000522000021f000 */
[----:B-1----:R-:W-:Y:S01]  /*0960*/  IMAD.MOV.U32 R8, RZ, RZ, RZ ;  /* 0x000000ffff087224 */ /* 0x002fe200078e00ff */
[----:B------:R-:W-:-:S02]  /*0970*/  CS2R R36, SRZ ;  /* 0x0000000000247805 */ /* 0x000fc4000001ff00 */
[----:B------:R-:W-:Y:S01]  /*0980*/  IABS R12, R11 ;  /* 0x0000000b000c7213 */ /* 0x000fe20000000000 */
[C---:B------:R-:W-:Y:S01]  /*0990*/  IMAD R131, R89.reuse, 0x17, RZ ;  /* 0x0000001759837824 */ /* 0x040fe200078e02ff */
[----:B------:R-:W-:Y:S01]  /*09a0*/  CS2R R38, SRZ ;  /* 0x0000000000267805 */ /* 0x000fe2000001ff00 */
[--C-:B---3--:R-:W-:Y:S01]  /*09b0*/  IMAD.MOV R16, RZ, RZ, -R9.reuse ;  /* 0x000000ffff107224 */ /* 0x108fe200078e0a09 */
[----:B------:R-:W-:Y:S01]  /*09c0*/  CS2R R40, SRZ ;  /* 0x0000000000287805 */ /* 0x000fe2000001ff00 */
[----:B------:R-:W-:Y:S01]  /*09d0*/  IMAD R129, R89, 0x16, RZ ;  /* 0x0000001659817824 */ /* 0x000fe200078e02ff */
[----:B------:R-:W-:Y:S01]  /*09e0*/  CS2R R42, SRZ ;  /* 0x00000000002a7805 */ /* 0x000fe2000001ff00 */
[----:B------:R-:W-:Y:S01]  /*09f0*/  IMAD R13, R16, R23, RZ ;  /* 0x00000017100d7224 */ /* 0x000fe200078e02ff */
[----:B------:R-:W-:Y:S01]  /*0a00*/  IABS R16, R4 ;  /* 0x0000000400107213 */ /* 0x000fe20000000000 */
[----:B--2---:R-:W-:Y:S01]  /*0a10*/  IMAD.MOV.U32 R2, RZ, RZ, RZ ;  /* 0x000000ffff027224 */ /* 0x004fe200078e00ff */
[----:B------:R-:W-:Y:S01]  /*0a20*/  CS2R R44, SRZ ;  /* 0x00000000002c7805 */ /* 0x000fe2000001ff00 */
[----:B------:R-:W-:Y:S01]  /*0a30*/  IMAD.HI.U32 R8, R9, R13, R8 ;  /* 0x0000000d09087227 */ /* 0x000fe200078e0008 */
[----:B------:R-:W-:-:S02]  /*0a40*/  IABS R13, R27 ;  /* 0x0000001b000d7213 */ /* 0x000fc40000000000 */
[----:B------:R-:W-:Y:S02]  /*0a50*/  CS2R R46, SRZ ;  /* 0x00000000002e7805 */ /* 0x000fe4000001ff00 */
[----:B------:R-:W-:Y:S01]  /*0a60*/  CS2R R48, SRZ ;  /* 0x0000000000307805 */ /* 0x000fe2000001ff00 */
[----:B----4-:R-:W-:Y:S01]  /*0a70*/  IMAD.MOV R14, RZ, RZ, -R3 ;  /* 0x000000ffff0e7224 */ /* 0x010fe200078e0a03 */
[----:B------:R-:W-:Y:S01]  /*0a80*/  CS2R R50, SRZ ;  /* 0x0000000000327805 */ /* 0x000fe2000001ff00 */
[----:B------:R-:W-:Y:S01]  /*0a90*/  IMAD.HI.U32 R8, R8, R16, RZ ;  /* 0x0000001008087227 */ /* 0x000fe200078e00ff */
[----:B------:R-:W-:Y:S02]  /*0aa0*/  CS2R R52, SRZ ;  /* 0x0000000000347805 */ /* 0x000fe4000001ff00 */
[----:B------:R-:W-:Y:S01]  /*0ab0*/  CS2R R54, SRZ ;  /* 0x0000000000367805 */ /* 0x000fe2000001ff00 */
[----:B------:R-:W-:Y:S01]  /*0ac0*/  UMOV UR11, 0x80000020 ;  /* 0x80000020000b7882 */ /* 0x000fe20000000000 */
[----:B------:R-:W-:-:S02]  /*0ad0*/  IMAD R9, R14, R19, RZ ;  /* 0x000000130e097224 */ /* 0x000fc400078e02ff */
[----:B------:R-:W-:Y:S02]  /*0ae0*/  IMAD R127, R89, 0x15, RZ ;  /* 0x00000015597f7824 */ /* 0x000fe400078e02ff */
[----:B------:R-:W-:-:S04]  /*0af0*/  IMAD.HI.U32 R2, R3, R9, R2 ;  /* 0x0000000903027227 */ /* 0x000fc800078e0002 */
[----:B------:R-:W-:Y:S02]  /*0b00*/  IMAD.MOV.U32 R9, RZ, RZ, R12 ;  /* 0x000000ffff097224 */ /* 0x000fe400078e000c */
[----:B------:R-:W-:Y:S02]  /*0b10*/  IMAD.MOV R12, RZ, RZ, -R8 ;  /* 0x000000ffff0c7224 */ /* 0x000fe400078e0a08 */
[----:B------:R-:W-:-:S04]  /*0b20*/  IMAD.HI.U32 R3, R2, R9, RZ ;  /* 0x0000000902037227 */ /* 0x000fc800078e00ff */
[C---:B------:R-:W-:Y:S02]  /*0b30*/  IMAD R16, R23.reuse, R12, R16 ;  /* 0x0000000c17107224 */ /* 0x040fe400078e0210 */
[----:B------:R-:W-:Y:S02]  /*0b40*/  IMAD.MOV R8, RZ, RZ, -R3 ;  /* 0x000000ffff087224 */ /* 0x000fe400078e0a03 */
[----:B------:R-:W-:Y:S01]  /*0b50*/  IMAD.HI.U32 R3, R2, R13, RZ ;  /* 0x0000000d02037227 */ /* 0x000fe200078e00ff */
[----:B------:R-:W-:-:S03]  /*0b60*/  ISETP.GT.U32.AND P1, PT, R23, R16, PT ;  /* 0x000000101700720c */ /* 0x000fc60003f24070 */
[----:B------:R-:W-:Y:S02]  /*0b70*/  IMAD R8, R19, R8, R9 ;  /* 0x0000000813087224 */ /* 0x000fe400078e0209 */
[----:B------:R-:W-:-:S04]  /*0b80*/  IMAD.HI.U32 R9, R2, R15, RZ ;  /* 0x0000000f02097227 */ /* 0x000fc800078e00ff */
[----:B------:R-:W-:Y:S02]  /*0b90*/  IMAD.MOV R14, RZ, RZ, -R3 ;  /* 0x000000ffff0e7224 */ /* 0x000fe400078e0a03 */
[----:B------:R-:W-:-:S04]  /*0ba0*/  IMAD.HI.U32 R12, R2, R17, RZ ;  /* 0x00000011020c7227 */ /* 0x000fc800078e00ff */
[----:B------:R-:W-:Y:S02]  /*0bb0*/  IMAD.MOV R18, RZ, RZ, -R9 ;  /* 0x000000ffff127224 */ /* 0x000fe400078e0a09 */
[C---:B------:R-:W-:Y:S02]  /*0bc0*/  IMAD R9, R19.reuse, R14, R13 ;  /* 0x0000000e13097224 */ /* 0x040fe400078e020d */
[----:B------:R-:W-:Y:S01]  /*0bd0*/  @!P1 IMAD.IADD R16, R16, 0x1, -R23 ;  /* 0x0000000110109824 */ /* 0x000fe200078e0a17 */
[C---:B------:R-:W-:Y:S01]  /*0be0*/  ISETP.GT.U32.AND P1, PT, R19.reuse, R8, PT ;  /* 0x000000081300720c */ /* 0x040fe20003f24070 */
[----:B------:R-:W-:Y:S01]  /*0bf0*/  IMAD.MOV R20, RZ, RZ, -R12 ;  /* 0x000000ffff147224 */ /* 0x000fe200078e0a0c */
[C---:B------:R-:W-:Y:S01]  /*0c00*/  ISETP.GT.U32.AND P3, PT, R19.reuse, R9, PT ;  /* 0x000000091300720c */ /* 0x040fe20003f64070 */
[----:B------:R-:W-:Y:S01]  /*0c10*/  IMAD R12, R19, R18, R15 ;  /* 0x00000012130c7224 */ /* 0x000fe200078e020f */
[----:B------:R-:W-:Y:S01]  /*0c20*/  ISETP.GT.U32.AND P2, PT, R23, R16, PT ;  /* 0x000000101700720c */ /* 0x000fe20003f44070 */
[----:B------:R-:W-:-:S03]  /*0c30*/  IMAD.HI.U32 R3, R2, R21, RZ ;  /* 0x0000001502037227 */ /* 0x000fc600078e00ff */
[----:B------:R-:W-:Y:S01]  /*0c40*/  ISETP.GT.U32.AND P6, PT, R19, R12, PT ;  /* 0x0000000c1300720c */ /* 0x000fe20003fc4070 */
[----:B------:R-:W-:-:S04]  /*0c50*/  IMAD.HI.U32 R14, R2, R22, RZ ;  /* 0x00000016020e7227 */ /* 0x000fc800078e00ff */
[----:B------:R-:W-:Y:S02]  /*0c60*/  IMAD.MOV R18, RZ, RZ, -R3 ;  /* 0x000000ffff127224 */ /* 0x000fe400078e0a03 */
[C---:B------:R-:W-:Y:S01]  /*0c70*/  IMAD R13, R19.reuse, R20, R17 ;  /* 0x00000014130d7224 */ /* 0x040fe200078e0211 */
[----:B------:R-:W-:Y:S01]  /*0c80*/  IABS R17, R32 ;  /* 0x0000002000117213 */ /* 0x000fe20000000000 */
[----:B------:R-:W-:Y:S02]  /*0c90*/  IMAD.MOV R15, RZ, RZ, -R14 ;  /* 0x000000ffff0f7224 */ /* 0x000fe400078e0a0e */
[----:B------:R-:W-:Y:S01]  /*0ca0*/  @!P2 IMAD.IADD R16, R16, 0x1, -R23 ;  /* 0x000000011010a824 */ /* 0x000fe200078e0a17 */
[----:B------:R-:W-:Y:S01]  /*0cb0*/  ISETP.GT.U32.AND P2, PT, R19, R13, PT ;  /* 0x0000000d1300720c */ /* 0x000fe20003f44070 */
[--C-:B------:R-:W-:Y:S01]  /*0cc0*/  @!P1 IMAD.IADD R8, R8, 0x1, -R19.reuse ;  /* 0x0000000108089824 */ /* 0x100fe200078e0a13 */
[----:B------:R-:W-:Y:S01]  /*0cd0*/  LOP3.LUT R23, R5, 0x1f, RZ, 0xc0, !PT ;  /* 0x0000001f05177812 */ /* 0x000fe200078ec0ff */
[----:B------:R-:W-:-:S02]  /*0ce0*/  @!P3 IMAD.IADD R9, R9, 0x1, -R19 ;  /* 0x000000010909b824 */ /* 0x000fc400078e0a13 */
[C---:B------:R-:W-:Y:S01]  /*0cf0*/  IMAD R14, R19.reuse, R18, R21 ;  /* 0x00000012130e7224 */ /* 0x040fe200078e0215 */
[C---:B------:R-:W-:Y:S01]  /*0d00*/  ISETP.GT.U32.AND P1, PT, R19.reuse, R8, PT ;  /* 0x000000081300720c */ /* 0x040fe20003f24070 */
[----:B------:R-:W-:Y:S01]  /*0d10*/  IMAD.MOV.U32 R21, RZ, RZ, R26 ;  /* 0x000000ffff157224 */ /* 0x000fe200078e001a */
[----:B------:R-:W-:Y:S01]  /*0d20*/  ISETP.GT.U32.AND P3, PT, R19, R9, PT ;  /* 0x000000091300720c */ /* 0x000fe20003f64070 */
[----:B------:R-:W-:Y:S02]  /*0d30*/  IMAD.MOV.U32 R18, RZ, RZ, R16 ;  /* 0x000000ffff127224 */ /* 0x000fe400078e0010 */
[----:B------:R-:W-:Y:S02]  /*0d40*/  @!P6 IMAD.IADD R12, R12, 0x1, -R19 ;  /* 0x000000010c0ce824 */ /* 0x000fe400078e0a13 */
[----:B------:R-:W-:-:S04]  /*0d50*/  IMAD.HI.U32 R3, R2, R17, RZ ;  /* 0x0000001102037227 */ /* 0x000fc800078e00ff */
[----:B------:R-:W-:-:S04]  /*0d60*/  IMAD.HI.U32 R2, R2, R21, RZ ;  /* 0x0000001502027227 */ /* 0x000fc800078e00ff */
[----:B------:R-:W-:Y:S01]  /*0d70*/  @!P4 IMAD.MOV R18, RZ, RZ, -R18 ;  /* 0x000000ffff12c224 */ /* 0x000fe200078e0a12 */
[C---:B------:R-:W-:Y:S01]  /*0d80*/  ISETP.GT.U32.AND P4, PT, R19.reuse, R12, PT ;  /* 0x0000000c1300720c */ /* 0x040fe20003f84070 */
[----:B------:R-:W-:Y:S01]  /*0d90*/  IMAD.MOV R20, RZ, RZ, -R3 ;  /* 0x000000ffff147224 */ /* 0x000fe200078e0a03 */
[----:B------:R-:W-:Y:S01]  /*0da0*/  @!P5 LOP3.LUT R18, RZ, R24, RZ, 0x33, !PT ;  /* 0x00000018ff12d212 */ /* 0x000fe200078e33ff */
[----:B------:R-:W-:Y:S01]  /*0db0*/  IMAD.MOV R2, RZ, RZ, -R2 ;  /* 0x000000ffff027224 */ /* 0x000fe200078e0a02 */
[C---:B------:R-:W-:Y:S01]  /*0dc0*/  ISETP.GT.U32.AND P5, PT, R19.reuse, R14, PT ;  /* 0x0000000e1300720c */ /* 0x040fe20003fa4070 */
[C---:B------:R-:W-:Y:S01]  /*0dd0*/  IMAD R16, R19.reuse, R20, R17 ;  /* 0x0000001413107224 */ /* 0x040fe200078e0211 */
[----:B------:R-:W-:Y:S01]  /*0de0*/  SHF.R.S32.HI R3, RZ, 0x1f, R10 ;  /* 0x0000001fff037819 */ /* 0x000fe2000001140a */
[C---:B------:R-:W-:Y:S02]  /*0df0*/  IMAD R15, R19.reuse, R15, R22 ;  /* 0x0000000f130f7224 */ /* 0x040fe400078e0216 */
[----:B------:R-:W-:Y:S01]  /*0e00*/  IMAD R17, R19, R2, R21 ;  /* 0x0000000213117224 */ /* 0x000fe200078e0215 */
[----:B------:R-:W-:Y:S01]  /*0e10*/  SHF.R.U32.HI R2, RZ, 0x5, R5 ;  /* 0x00000005ff027819 */ /* 0x000fe20000011605 */
[--C-:B------:R-:W-:Y:S01]  /*0e20*/  @!P2 IMAD.IADD R13, R13, 0x1, -R19.reuse ;  /* 0x000000010d0da824 */ /* 0x100fe200078e0a13 */
[C---:B------:R-:W-:Y:S01]  /*0e30*/  ISETP.GT.U32.AND P6, PT, R19.reuse, R15, PT ;  /* 0x0000000f1300720c */ /* 0x040fe20003fc4070 */
[--C-:B------:R-:W-:Y:S01]  /*0e40*/  @!P1 IMAD.IADD R8, R8, 0x1, -R19.reuse ;  /* 0x0000000108089824 */ /* 0x100fe200078e0a13 */
[----:B------:R-:W-:Y:S01]  /*0e50*/  ISETP.GT.U32.AND P1, PT, R19, R16, PT ;  /* 0x000000101300720c */ /* 0x000fe20003f24070 */
[--C-:B------:R-:W-:Y:S01]  /*0e60*/  @!P3 IMAD.IADD R9, R9, 0x1, -R19.reuse ;  /* 0x000000010909b824 */ /* 0x100fe200078e0a13 */
[C---:B------:R-:W-:Y:S01]  /*0e70*/  ISETP.GT.U32.AND P3, PT, R19.reuse, R17, PT ;  /* 0x000000111300720c */ /* 0x040fe20003f64070 */
[--C-:B------:R-:W-:Y:S01]  /*0e80*/  @!P4 IMAD.IADD R12, R12, 0x1, -R19.reuse ;  /* 0x000000010c0cc824 */ /* 0x100fe200078e0a13 */
[----:B------:R-:W-:Y:S01]  /*0e90*/  ISETP.GT.U32.AND P2, PT, R19, R13, PT ;  /* 0x0000000d1300720c */ /* 0x000fe20003f44070 */
[--C-:B------:R-:W-:Y:S01]  /*0ea0*/  @!P5 IMAD.IADD R14, R14, 0x1, -R19.reuse ;  /* 0x000000010e0ed824 */ /* 0x100fe200078e0a13 */
[----:B------:R-:W-:Y:S01]  /*0eb0*/  ISETP.GE.AND P4, PT, R11, RZ, PT ;  /* 0x000000ff0b00720c */ /* 0x000fe20003f86270 */
[----:B------:R-:W-:Y:S01]  /*0ec0*/  IMAD.SHL.U32 R11, R6, 0x2, RZ ;  /* 0x00000002060b7824 */ /* 0x000fe200078e00ff */
[----:B------:R-:W-:Y:S01]  /*0ed0*/  R2UR UR13, R2 ;  /* 0x00000000020d72ca */ /* 0x000fe200000e0000 */
[----:B------:R-:W-:Y:S01]  /*0ee0*/  IMAD.MOV.U32 R2, RZ, RZ, R8 ;  /* 0x000000ffff027224 */ /* 0x000fe200078e0008 */
[----:B------:R-:W-:Y:S01]  /*0ef0*/  LEA.HI R3, R3, R10, RZ, 0x5 ;  /* 0x0000000a03037211 */ /* 0x000fe200078f28ff */
[--C-:B------:R-:W-:Y:S01]  /*0f00*/  @!P6 IMAD.IADD R15, R15, 0x1, -R19.reuse ;  /* 0x000000010f0fe824 */ /* 0x100fe200078e0a13 */
[----:B------:R-:W-:Y:S01]  /*0f10*/  ISETP.GT.U32.AND P6, PT, R19, R14, PT ;  /* 0x0000000e1300720c */ /* 0x000fe20003fc4070 */
[--C-:B------:R-:W-:Y:S01]  /*0f20*/  @!P1 IMAD.IADD R16, R16, 0x1, -R19.reuse ;  /* 0x0000000110109824 */ /* 0x100fe200078e0a13 */
[----:B------:R-:W-:Y:S01]  /*0f30*/  ISETP.GE.AND P1, PT, R28, RZ, PT ;  /* 0x000000ff1c00720c */ /* 0x000fe20003f26270 */
[--C-:B------:R-:W-:Y:S01]  /*0f40*/  @!P3 IMAD.IADD R17, R17, 0x1, -R19.reuse ;  /* 0x000000011111b824 */ /* 0x100fe200078e0a13 */
[----:B------:R-:W-:Y:S01]  /*0f50*/  LOP3.LUT R8, R5, 0xc0, RZ, 0xc0, !PT ;  /* 0x000000c005087812 */ /* 0x000fe200078ec0ff */
[----:B------:R-:W-:Y:S01]  /*0f60*/  @!P2 IMAD.IADD R13, R13, 0x1, -R19 ;  /* 0x000000010d0da824 */ /* 0x000fe200078e0a13 */
[C---:B------:R-:W-:Y:S01]  /*0f70*/  ISETP.GT.U32.AND P2, PT, R19.reuse, R15, PT ;  /* 0x0000000f1300720c */ /* 0x040fe20003f44070 */
[----:B------:R-:W-:Y:S01]  /*0f80*/  @!P4 IMAD.MOV R2, RZ, RZ, -R2 ;  /* 0x000000ffff02c224 */ /* 0x000fe200078e0a02 */
[C---:B------:R-:W-:Y:S01]  /*0f90*/  ISETP.GT.U32.AND P3, PT, R19.reuse, R16, PT ;  /* 0x000000101300720c */ /* 0x040fe20003f64070 */
[----:B------:R-:W-:Y:S01]  /*0fa0*/  IMAD.MOV.U32 R10, RZ, RZ, R9 ;  /* 0x000000ffff0a7224 */ /* 0x000fe200078e0009 */
[----:B------:R-:W-:Y:S01]  /*0fb0*/  ISETP.GT.U32.AND P4, PT, R19, R17, PT ;  /* 0x000000111300720c */ /* 0x000fe20003f84070 */
[----:B------:R-:W-:Y:S01]  /*0fc0*/  IMAD.SHL.U32 R9, R5, 0x2, RZ ;  /* 0x0000000205097824 */ /* 0x000fe200078e00ff */
[----:B------:R-:W-:Y:S01]  /*0fd0*/  ISETP.GE.AND P5, PT, R27, RZ, PT ;  /* 0x000000ff1b00720c */ /* 0x000fe20003fa6270 */
[--C-:B------:R-:W-:Y:S01]  /*0fe0*/  @!P6 IMAD.IADD R14, R14, 0x1, -R19.reuse ;  /* 0x000000010e0ee824 */ /* 0x100fe200078e0a13 */
[----:B------:R-:W-:Y:S01]  /*0ff0*/  SHF.R.U32.HI R20, RZ, 0x2, R8 ;  /* 0x00000002ff147819 */ /* 0x000fe20000011608 */
[----:B------:R-:W-:Y:S01]  /*1000*/  @!P1 IMAD.MOV R12, RZ, RZ, -R12 ;  /* 0x000000ffff0c9224 */ /* 0x000fe200078e0a0c */
[----:B------:R-:W-:Y:S01]  /*1010*/  LOP3.LUT R9, R9, 0x7e, RZ, 0xc0, !PT ;  /* 0x0000007e09097812 */ /* 0x000fe200078ec0ff */
[----:B------:R-:W-:Y:S01]  /*1020*/  IMAD R18, R18, UR4, RZ ;  /* 0x0000000412127c24 */ /* 0x000fe2000f8e02ff */
[----:B------:R-:W-:Y:S01]  /*1030*/  ISETP.GE.AND P6, PT, R30, RZ, PT ;  /* 0x000000ff1e00720c */ /* 0x000fe20003fc6270 */
[--C-:B------:R-:W-:Y:S01]  /*1040*/  @!P2 IMAD.IADD R15, R15, 0x1, -R19.reuse ;  /* 0x000000010f0fa824 */ /* 0x100fe200078e0a13 */
[----:B------:R-:W-:Y:S01]  /*1050*/  ISETP.GE.AND P2, PT, R31, RZ, PT ;  /* 0x000000ff1f00720c */ /* 0x000fe20003f46270 */
[--C-:B------:R-:W-:Y:S01]  /*1060*/  @!P3 IMAD.IADD R16, R16, 0x1, -R19.reuse ;  /* 0x000000011010b824 */ /* 0x100fe200078e0a13 */
[----:B------:R-:W-:Y:S01]  /*1070*/  ISETP.GE.AND P3, PT, R32, RZ, PT ;  /* 0x000000ff2000720c */ /* 0x000fe20003f66270 */
[----:B------:R-:W-:Y:S01]  /*1080*/  @!P4 IMAD.IADD R17, R17, 0x1, -R19 ;  /* 0x000000011111c824 */ /* 0x000fe200078e0a13 */
[----:B------:R-:W-:Y:S01]  /*1090*/  ISETP.NE.AND P4, PT, R25, RZ, PT ;  /* 0x000000ff1900720c */ /* 0x000fe20003f85270 */
[----:B------:R-:W1:Y:S01]  /*10a0*/  LDC R19, c[0x0][0x240] ;  /* 0x00009000ff137b82 */ /* 0x000e620000000800 */
[----:B------:R-:W-:Y:S01]  /*10b0*/  IMAD R8, R8, 0x40, R9 ;  /* 0x0000004008087824 */ /* 0x000fe200078e0209 */
[----:B------:R-:W-:Y:S01]  /*10c0*/  LOP3.LUT R9, R11, R20, RZ, 0x3c, !PT ;  /* 0x000000140b097212 */ /* 0x000fe200078e3cff */
[----:B------:R-:W-:Y:S01]  /*10d0*/  @!P5 IMAD.MOV R10, RZ, RZ, -R10 ;  /* 0x000000ffff0ad224 */ /* 0x000fe200078e0a0a */
[----:B------:R-:W-:Y:S01]  /*10e0*/  LOP3.LUT R11, RZ, R25, RZ, 0x33, !PT ;  /* 0x00000019ff0b7212 */ /* 0x000fe200078e33ff */
[----:B------:R-:W-:Y:S01]  /*10f0*/  @!P0 IMAD.MOV R17, RZ, RZ, -R17 ;  /* 0x000000ffff118224 */ /* 0x000fe200078e0a11 */
[----:B------:R-:W-:Y:S01]  /*1100*/  ISETP.GE.AND P5, PT, R29, RZ, PT ;  /* 0x000000ff1d00720c */ /* 0x000fe20003fa6270 */
[----:B------:R-:W-:Y:S01]  /*1110*/  @!P6 IMAD.MOV R14, RZ, RZ, -R14 ;  /* 0x000000ffff0ee224 */ /* 0x000fe200078e0a0e */
[C---:B------:R-:W-:Y:S01]  /*1120*/  SEL R12, R11.reuse, R12, !P4 ;  /* 0x0000000c0b0c7207 */ /* 0x040fe20006000000 */
[----:B------:R-:W-:Y:S01]  /*1130*/  @!P2 IMAD.MOV R15, RZ, RZ, -R15 ;  /* 0x000000ffff0fa224 */ /* 0x000fe200078e0a0f */
[C---:B------:R-:W-:Y:S01]  /*1140*/  SEL R2, R11.reuse, R2, !P4 ;  /* 0x000000020b027207 */ /* 0x040fe20006000000 */
[----:B------:R-:W-:Y:S01]  /*1150*/  @!P3 IMAD.MOV R16, RZ, RZ, -R16 ;  /* 0x000000ffff10b224 */ /* 0x000fe200078e0a10 */
[C---:B------:R-:W-:Y:S01]  /*1160*/  SEL R10, R11.reuse, R10, !P4 ;  /* 0x0000000a0b0a7207 */ /* 0x040fe20006000000 */
[----:B------:R-:W-:Y:S01]  /*1170*/  UIADD3 UR4, UR12, 0x4000, URZ ;  /* 0x000040000c047890 */ /* 0x000fe2000fffe03f */
[----:B------:R-:W-:Y:S01]  /*1180*/  SEL R14, R11, R14, !P4 ;  /* 0x0000000e0b0e7207 */ /* 0x000fe20006000000 */
[----:B------:R-:W-:Y:S01]  /*1190*/  IMAD R21, R89, 0x1d, RZ ;  /* 0x0000001d59157824 */ /* 0x000fe200078e02ff */
[C---:B------:R-:W-:Y:S01]  /*11a0*/  SEL R15, R11.reuse, R15, !P4 ;  /* 0x0000000f0b0f7207 */ /* 0x040fe20006000000 */
[----:B------:R-:W-:Y:S01]  /*11b0*/  USHF.R.U32.HI UR4, URZ, 0x4, UR4 ;  /* 0x000000043f047899 */ /* 0x000fe20008011604 */
[----:B------:R-:W-:Y:S01]  /*11c0*/  SEL R16, R11, R16, !P4 ;  /* 0x000000100b107207 */ /* 0x000fe20006000000 */
[----:B------:R-:W-:Y:S01]  /*11d0*/  @!P5 IMAD.MOV R13, RZ, RZ, -R13 ;  /* 0x000000ffff0dd224 */ /* 0x000fe200078e0a0d */
[----:B------:R-:W-:Y:S01]  /*11e0*/  CS2R R24, SRZ ;  /* 0x0000000000187805 */ /* 0x000fe2000001ff00 */
[----:B------:R-:W-:Y:S01]  /*11f0*/  USGXT.U32 UR4, UR4, 0xe ;  /* 0x0000000e0404789a */ /* 0x000fe20008000000 */
[----:B------:R-:W-:Y:S01]  /*1200*/  IMAD R125, R89, 0x14, RZ ;  /* 0x00000014597d7824 */ /* 0x000fe200078e02ff */
[----:B------:R-:W-:Y:S01]  /*1210*/  CS2R R26, SRZ ;  /* 0x00000000001a7805 */ /* 0x000fe2000001ff00 */
[----:B-1----:R-:W-:Y:S01]  /*1220*/  IMAD R12, R12, R19, RZ ;  /* 0x000000130c0c7224 */ /* 0x002fe200078e02ff */
[C---:B------:R-:W-:Y:S01]  /*1230*/  SEL R13, R11.reuse, R13, !P4 ;  /* 0x0000000d0b0d7207 */ /* 0x040fe20006000000 */
[----:B------:R-:W-:Y:S01]  /*1240*/  IMAD R143, R2, R19, RZ ;  /* 0x00000013028f7224 */ /* 0x000fe200078e02ff */
[----:B------:R-:W-:Y:S01]  /*1250*/  SEL R11, R11, R17, !P4 ;  /* 0x000000110b0b7207 */ /* 0x000fe20006000000 */
[-C--:B------:R-:W-:Y:S01]  /*1260*/  IMAD R10, R10, R19.reuse, RZ ;  /* 0x000000130a0a7224 */ /* 0x080fe200078e02ff */
[-C--:B0-----:R-:W-:Y:S01]  /*1270*/  LEA R100, P2, R12, R108.reuse, 0x1 ;  /* 0x0000006c0c647211 */ /* 0x081fe200078408ff */
[-C--:B------:R-:W-:Y:S01]  /*1280*/  IMAD R13, R13, R19.reuse, RZ ;  /* 0x000000130d0d7224 */ /* 0x080fe200078e02ff */
[-C--:B------:R-:W-:Y:S01]  /*1290*/  LEA R96, P6, R143, R108.reuse, 0x1 ;  /* 0x0000006c8f607211 */ /* 0x080fe200078c08ff */
[----:B------:R-:W-:Y:S01]  /*12a0*/  IMAD R14, R14, R19, RZ ;  /* 0x000000130e0e7224 */ /* 0x000fe200078e02ff */
[----:B------:R-:W-:Y:S01]  /*12b0*/  LEA.HI.X.SX32 R151, R12, R109, 0x1, P2 ;  /* 0x0000006d0c977211 */ /* 0x000fe200010f0eff */
[-C--:B------:R-:W-:Y:S01]  /*12c0*/  IMAD R15, R15, R19.reuse, RZ ;  /* 0x000000130f0f7224 */ /* 0x080fe200078e02ff */
[----:B------:R-:W0:Y:S01]  /*12d0*/  LDC R12, c[0x0][0x23c] ;  /* 0x00008f00ff0c7b82 */ /* 0x000e220000000800 */
[-C--:B------:R-:W-:Y:S01]  /*12e0*/  IMAD R16, R16, R19.reuse, RZ ;  /* 0x0000001310107224 */ /* 0x080fe200078e02ff */
[-C--:B------:R-:W-:Y:S01]  /*12f0*/  LEA R98, P1, R10, R108.reuse, 0x1 ;  /* 0x0000006c0a627211 */ /* 0x080fe200078208ff */
[----:B------:R-:W-:Y:S01]  /*1300*/  IMAD R11, R11, R19, RZ ;  /* 0x000000130b0b7224 */ /* 0x000fe200078e02ff */
[-C--:B------:R-:W-:Y:S01]  /*1310*/  LEA.HI.X.SX32 R143, R143, R109.reuse, 0x1, P6 ;  /* 0x0000006d8f8f7211 */ /* 0x080fe200030f0eff */
[----:B------:R-:W-:Y:S01]  /*1320*/  IMAD R17, R89, 0x1c, RZ ;  /* 0x0000001c59117824 */ /* 0x000fe200078e02ff */
[-C--:B------:R-:W-:Y:S01]  /*1330*/  LEA R102, P3, R13, R108.reuse, 0x1 ;  /* 0x0000006c0d667211 */ /* 0x080fe200078608ff */
[C---:B------:R-:W-:Y:S01]  /*1340*/  IMAD R19, R89.reuse, 0x1b, RZ ;  /* 0x0000001b59137824 */ /* 0x040fe200078e02ff */
[-C--:B------:R-:W-:Y:S01]  /*1350*/  LEA R148, P4, R14, R108.reuse, 0x1 ;  /* 0x0000006c0e947211 */ /* 0x080fe200078808ff */
[----:B------:R-:W-:Y:S01]  /*1360*/  IMAD R123, R89, 0x13, RZ ;  /* 0x00000013597b7824 */ /* 0x000fe200078e02ff */
[-C--:B------:R-:W-:Y:S01]  /*1370*/  LEA R104, P5, R15, R108.reuse, 0x1 ;  /* 0x0000006c0f687211 */ /* 0x080fe200078a08ff */
[C---:B------:R-:W-:Y:S01]  /*1380*/  IMAD R121, R89.reuse, 0x12, RZ ;  /* 0x0000001259797824 */ /* 0x040fe200078e02ff */
[-C--:B------:R-:W-:Y:S01]  /*1390*/  LEA R106, P6, R16, R108.reuse, 0x1 ;  /* 0x0000006c106a7211 */ /* 0x080fe200078c08ff */
[C---:B------:R-:W-:Y:S01]  /*13a0*/  IMAD R119, R89.reuse, 0x11, RZ ;  /* 0x0000001159777824 */ /* 0x040fe200078e02ff */
[-C--:B------:R-:W-:Y:S01]  /*13b0*/  LEA.HI.X.SX32 R147, R10, R109.reuse, 0x1, P1 ;  /* 0x0000006d0a937211 */ /* 0x080fe200008f0eff */
[----:B------:R-:W-:Y:S01]  /*13c0*/  IMAD.SHL.U32 R117, R89, 0x10, RZ ;  /* 0x0000001059757824 */ /* 0x000fe200078e00ff */
[----:B------:R-:W-:Y:S01]  /*13d0*/  LEA R108, P1, R11, R108, 0x1 ;  /* 0x0000006c0b6c7211 */ /* 0x000fe200078208ff */
[C---:B------:R-:W-:Y:S01]  /*13e0*/  IMAD R115, R89.reuse, 0xf, RZ ;  /* 0x0000000f59737824 */ /* 0x040fe200078e02ff */
[----:B------:R-:W-:Y:S01]  /*13f0*/  LEA R2, P0, R18, UR6, 0x1 ;  /* 0x0000000612027c11 */ /* 0x000fe2000f8008ff */
[----:B------:R-:W-:Y:S01]  /*1400*/  IMAD R113, R89, 0xe, RZ ;  /* 0x0000000e59717824 */ /* 0x000fe200078e02ff */
[-C--:B------:R-:W-:Y:S01]  /*1410*/  LEA.HI.X.SX32 R155, R13, R109.reuse, 0x1, P3 ;  /* 0x0000006d0d9b7211 */ /* 0x080fe200018f0eff */
[C---:B------:R-:W-:Y:S01]  /*1420*/  IMAD R13, R89.reuse, 0x1f, RZ ;  /* 0x0000001f590d7824 */ /* 0x040fe200078e02ff */
[-C--:B------:R-:W-:Y:S01]  /*1430*/  LEA.HI.X.SX32 R149, R14, R109.reuse, 0x1, P4 ;  /* 0x0000006d0e957211 */ /* 0x080fe200020f0eff */
[----:B------:R-:W-:Y:S01]  /*1440*/  IMAD R111, R89, 0xd, RZ ;  /* 0x0000000d596f7824 */ /* 0x000fe200078e02ff */
[-C--:B------:R-:W-:Y:S01]  /*1450*/  LEA.HI.X.SX32 R223, R15, R109.reuse, 0x1, P5 ;  /* 0x0000006d0fdf7211 */ /* 0x080fe200028f0eff */
[----:B0-----:R-:W-:Y:S01]  /*1460*/  IMAD.SHL.U32 R10, R12, 0x20, RZ ;  /* 0x000000200c0a7824 */ /* 0x001fe200078e00ff */
[-C--:B------:R-:W-:Y:S01]  /*1470*/  LEA.HI.X.SX32 R221, R16, R109.reuse, 0x1, P6 ;  /* 0x0000006d10dd7211 */ /* 0x080fe200030f0eff */
[----:B------:R-:W-:Y:S01]  /*1480*/  IMAD R15, R89, 0x1e, RZ ;  /* 0x0000001e590f7824 */ /* 0x000fe200078e02ff */
[----:B------:R-:W-:Y:S01]  /*1490*/  LEA.HI.X.SX32 R219, R11, R109, 0x1, P1 ;  /* 0x0000006d0bdb7211 */ /* 0x000fe200008f0eff */
[C---:B------:R-:W-:Y:S01]  /*14a0*/  IMAD.SHL.U32 R11, R89.reuse, 0x20, RZ ;  /* 0x00000020590b7824 */ /* 0x040fe200078e00ff */
[----:B------:R-:W-:Y:S01]  /*14b0*/  LEA.HI.X.SX32 R139, R18, UR7, 0x1, P0 ;  /* 0x00000007128b7c11 */ /* 0x000fe200080f0eff */
[C---:B------:R-:W-:Y:S01]  /*14c0*/  IMAD R109, R89.reuse, 0xc, RZ ;  /* 0x0000000c596d7824 */ /* 0x040fe200078e02ff */
[----:B------:R-:W-:Y:S01]  /*14d0*/  CS2R R28, SRZ ;  /* 0x00000000001c7805 */ /* 0x000fe2000001ff00 */
[C---:B------:R-:W-:Y:S01]  /*14e0*/  IMAD R107, R89.reuse, 0xb, RZ ;  /* 0x0000000b596b7824 */ /* 0x040fe200078e02ff */
[----:B------:R-:W-:Y:S01]  /*14f0*/  CS2R R30, SRZ ;  /* 0x00000000001e7805 */ /* 0x000fe2000001ff00 */
[C---:B------:R-:W-:Y:S01]  /*1500*/  IMAD R105, R89.reuse, 0xa, RZ ;  /* 0x0000000a59697824 */ /* 0x040fe200078e02ff */
[----:B------:R-:W-:Y:S01]  /*1510*/  CS2R R32, SRZ ;  /* 0x0000000000207805 */ /* 0x000fe2000001ff00 */
[C---:B------:R-:W-:Y:S01]  /*1520*/  IMAD R103, R89.reuse, 0x9, RZ ;  /* 0x0000000959677824 */ /* 0x040fe200078e02ff */
[----:B------:R-:W-:Y:S01]  /*1530*/  SHF.R.S32.HI R16, RZ, 0x5, R3 ;  /* 0x00000005ff107819 */ /* 0x000fe20000011403 */
[C---:B------:R-:W-:Y:S01]  /*1540*/  IMAD.SHL.U32 R101, R89.reuse, 0x8, RZ ;  /* 0x0000000859657824 */ /* 0x040fe200078e00ff */
[C---:B------:R-:W-:Y:S01]  /*1550*/  LOP3.LUT R94, R8.reuse, 0x10, RZ, 0x3c, !PT ;  /* 0x00000010085e7812 */ /* 0x040fe200078e3cff */
[C---:B------:R-:W-:Y:S01]  /*1560*/  IMAD R99, R89.reuse, 0x7, RZ ;  /* 0x0000000759637824 */ /* 0x040fe200078e02ff */
[C---:B------:R-:W-:Y:S01]  /*1570*/  LOP3.LUT R92, R8.reuse, 0x20, RZ, 0x3c, !PT ;  /* 0x00000020085c7812 */ /* 0x040fe200078e3cff */
[C---:B------:R-:W-:Y:S01]  /*1580*/  IMAD R97, R89.reuse, 0x6, RZ ;  /* 0x0000000659617824 */ /* 0x040fe200078e02ff */
[C---:B------:R-:W-:Y:S01]  /*1590*/  LOP3.LUT R90, R8.reuse, 0x30, RZ, 0x3c, !PT ;  /* 0x00000030085a7812 */ /* 0x040fe200078e3cff */
[C---:B------:R-:W-:Y:S01]  /*15a0*/  IMAD R95, R89.reuse, 0x5, RZ ;  /* 0x00000005595f7824 */ /* 0x040fe200078e02ff */
[C---:B------:R-:W-:Y:S01]  /*15b0*/  LOP3.LUT R88, R8.reuse, 0x40, RZ, 0x3c, !PT ;  /* 0x0000004008587812 */ /* 0x040fe200078e3cff */
[C---:B------:R-:W-:Y:S01]  /*15c0*/  IMAD.SHL.U32 R93, R89.reuse, 0x4, RZ ;  /* 0x00000004595d7824 */ /* 0x040fe200078e00ff */
[C---:B------:R-:W-:Y:S01]  /*15d0*/  LOP3.LUT R22, R8.reuse, 0x50, RZ, 0x3c, !PT ;  /* 0x0000005008167812 */ /* 0x040fe200078e3cff */
[----:B------:R-:W-:Y:S01]  /*15e0*/  IMAD R91, R89, 0x3, RZ ;  /* 0x00000003595b7824 */ /* 0x000fe200078e02ff */
[C---:B------:R-:W-:Y:S01]  /*15f0*/  LOP3.LUT R20, R8.reuse, 0x60, RZ, 0x3c, !PT ;  /* 0x0000006008147812 */ /* 0x040fe200078e3cff */
[----:B------:R-:W-:Y:S01]  /*1600*/  IMAD.U32 R14, RZ, RZ, UR5 ;  /* 0x00000005ff0e7e24 */ /* 0x000fe2000f8e00ff */
[----:B------:R-:W-:Y:S01]  /*1610*/  LOP3.LUT R18, R8, 0x70, RZ, 0x3c, !PT ;  /* 0x0000007008127812 */ /* 0x000fe200078e3cff */
[----:B------:R-:W-:Y:S01]  /*1620*/  IMAD R12, R23, R12, RZ ;  /* 0x0000000c170c7224 */ /* 0x000fe200078e02ff */
[----:B------:R-:W-:Y:S01]  /*1630*/  UMOV UR6, 0xfffffffe ;  /* 0xfffffffe00067882 */ /* 0x000fe20000000000 */
[----:B------:R-:W-:Y:S01]  /*1640*/  IMAD.SHL.U32 R89, R89, 0x2, RZ ;  /* 0x0000000259597824 */ /* 0x000fe200078e00ff */
[----:B------:R-:W-:Y:S01]  /*1650*/  UMOV UR7, 0x7fffffdf ;  /* 0x7fffffdf00077882 */ /* 0x000fe20000000000 */
[----:B------:R-:W-:Y:S01]  /*1660*/  UMOV UR5, URZ ;  /* 0x0000003f00057c82 */ /* 0x000fe20008000000 */
[----:B------:R-:W-:Y:S01]  /*1670*/  UMOV UR10, UR4 ;  /* 0x00000004000a7c82 */ /* 0x000fe20008000000 */
[----:B------:R-:W-:-:S12]  /*1680*/  UIADD3.64 UR6, UR4, -UR6, URZ ;  /* 0x8000000604067297 */ /* 0x000fd8000fffe03f */
.L_x_1:
[C---:B------:R-:W-:Y:S01]  /*1690*/  ISETP.GT.AND P0, PT, R14.reuse, 0x2, PT ;  /* 0x000000020e00780c */ /* 0x040fe20003f04270 */
[----:B------:R-:W-:Y:S01]  /*16a0*/  IMAD.MOV.U32 R3, RZ, RZ, R139 ;  /* 0x000000ffff037224 */ /* 0x000fe200078e008b */
[----:B------:R-:W-:Y:S01]  /*16b0*/  PRMT R171, RZ, 0x7610, R171 ;  /* 0x00007610ffab7816 */ /* 0x000fe200000000ab */
[----:B------:R-:W0:Y:S01]  /*16c0*/  LDC R187, c[0x0][0x238] ;  /* 0x00008e00ffbb7b82 */ /* 0x000e220000000800 */
[C---:B------:R-:W-:Y:S01]  /*16d0*/  ISETP.GT.AND P1, PT, R14.reuse, 0x3, PT ;  /* 0x000000030e00780c */ /* 0x040fe20003f24270 */
[----:B------:R-:W-:Y:S01]  /*16e0*/  IMAD.WIDE R144, R89, 0x2, R2 ;  /* 0x0000000259907825 */ /* 0x000fe200078e0202 */
[----:B------:R-:W-:Y:S02]  /*16f0*/  PRMT R163, RZ, 0x7610, R163 ;  /* 0x00007610ffa37816 */ /* 0x000fe400000000a3 */
[----:B------:R-:W-:Y:S01]  /*1700*/  ISETP.GT.AND P2, PT, R14, 0x4, PT ;  /* 0x000000040e00780c */ /* 0x000fe20003f44270 */
[----:B------:R-:W-:Y:S01]  /*1710*/  IMAD.WIDE R140, R91, 0x2, R2 ;  /* 0x000000025b8c7825 */ /* 0x000fe200078e0202 */
[----:B------:R-:W-:-:S03]  /*1720*/  PRMT R153, RZ, 0x7610, R153 ;  /* 0x00007610ff997816 */ /* 0x000fc60000000099 */
[----:B------:R-:W2:Y:S01]  /*1730*/  @P0 LDG.E.U16 R171, desc[UR14][R144.64] ;  /* 0x0000000e90ab0981 */ /* 0x000ea2000c1e1500 */
[C---:B------:R-:W-:Y:S01]  /*1740*/  ISETP.GT.AND P0, PT, R14.reuse, 0x5, PT ;  /* 0x000000050e00780c */ /* 0x040fe20003f04270 */
[----:B------:R-:W-:Y:S01]  /*1750*/  IMAD.WIDE R166, R95, 0x2, R2 ;  /* 0x000000025fa67825 */ /* 0x000fe200078e0202 */
[----:B------:R-:W-:Y:S01]  /*1760*/  PRMT R161, RZ, 0x7610, R161 ;  /* 0x00007610ffa17816 */ /* 0x000fe200000000a1 */
[----:B------:R-:W3:Y:S01]  /*1770*/  @P1 LDG.E.U16 R163, desc[UR14][R140.64] ;  /* 0x0000000e8ca31981 */ /* 0x000ee2000c1e1500 */
[----:B------:R-:W-:Y:S01]  /*1780*/  ISETP.GT.AND P1, PT, R14, 0x6, PT ;  /* 0x000000060e00780c */ /* 0x000fe20003f24270 */
[----:B------:R-:W-:Y:S01]  /*1790*/  IMAD.WIDE R138, R93, 0x2, R2 ;  /* 0x000000025d8a7825 */ /* 0x000fe200078e0202 */
[----:B------:R-:W-:-:S03]  /*17a0*/  PRMT R159, RZ, 0x7610, R159 ;  /* 0x00007610ff9f7816 */ /* 0x000fc6000000009f */
[----:B------:R-:W-:Y:S01]  /*17b0*/  IMAD.WIDE R164, R97, 0x2, R2 ;  /* 0x0000000261a47825 */ /* 0x000fe200078e0202 */
[----:B------:R-:W4:Y:S04]  /*17c0*/  @P2 LDG.E.U16 R153, desc[UR14][R138.64] ;  /* 0x0000000e8a992981 */ /* 0x000f28000c1e1500 */
[----:B------:R1:W5:Y:S01]  /*17d0*/  @P0 LDG.E.U16 R161, desc[UR14][R166.64] ;  /* 0x0000000ea6a10981 */ /* 0x000362000c1e1500 */
[C---:B------:R-:W-:Y:S02]  /*17e0*/  ISETP.GT.AND P0, PT, R14.reuse, 0xa, PT ;  /* 0x0000000a0e00780c */ /* 0x040fe40003f04270 */
[----:B------:R-:W-:Y:S01]  /*17f0*/  PRMT R175, RZ, 0x7610, R175 ;  /* 0x00007610ffaf7816 */ /* 0x000fe200000000af */
[----:B------:R0:W5:Y:S01]  /*1800*/  @P1 LDG.E.U16 R159, desc[UR14][R164.64] ;  /* 0x0000000ea49f1981 */ /* 0x000162000c1e1500 */
[----:B------:R-:W-:-:S02]  /*1810*/  ISETP.GT.AND P2, PT, R14, 0x7, PT ;  /* 0x000000070e00780c */ /* 0x000fc40003f44270 */
[C---:B------:R-:W-:Y:S02]  /*1820*/  ISETP.GT.AND P4, PT, R14.reuse, 0x9, PT ;  /* 0x000000090e00780c */ /* 0x040fe40003f84270 */
[C---:B------:R-:W-:Y:S01]  /*1830*/  ISETP.GT.AND P1, PT, R14.reuse, 0xb, PT ;  /* 0x0000000b0e00780c */ /* 0x040fe20003f24270 */
[----:B-1----:R-:W-:Y:S01]  /*1840*/  IMAD.WIDE R166, R105, 0x2, R2 ;  /* 0x0000000269a67825 */ /* 0x002fe200078e0202 */
[----:B------:R-:W-:Y:S02]  /*1850*/  PRMT R157, RZ, 0x7610, R157 ;  /* 0x00007610ff9d7816 */ /* 0x000fe4000000009d */
[----:B------:R-:W-:Y:S02]  /*1860*/  PRMT R173, RZ, 0x7610, R173 ;  /* 0x00007610ffad7816 */ /* 0x000fe400000000ad */
[----:B------:R1:W3:Y:S01]  /*1870*/  @P0 LDG.E.U16 R175, desc[UR14][R166.64] ;  /* 0x0000000ea6af0981 */ /* 0x0002e2000c1e1500 */
[----:B------:R-:W-:Y:S01]  /*1880*/  ISETP.GT.AND P0, PT, R14, 0x1, PT ;  /* 0x000000010e00780c */ /* 0x000fe20003f04270 */
[----:B------:R-:W-:Y:S01]  /*1890*/  IMAD.WIDE R144, R99, 0x2, R2 ;  /* 0x0000000263907825 */ /* 0x000fe200078e0202 */
[----:B------:R-:W-:-:S02]  /*18a0*/  PRMT R177, RZ, 0x7610, R177 ;  /* 0x00007610ffb17816 */ /* 0x000fc400000000b1 */
[C---:B------:R-:W-:Y:S01]  /*18b0*/  ISETP.GT.AND P3, PT, R14.reuse, 0x8, PT ;  /* 0x000000080e00780c */ /* 0x040fe20003f64270 */
[--C-:B------:R-:W-:Y:S01]  /*18c0*/  IMAD.WIDE R138, R103, 0x2, R2.reuse ;  /* 0x00000002678a7825 */ /* 0x100fe200078e0202 */
[----:B------:R-:W5:Y:S03]  /*18d0*/  @P2 LDG.E.U16 R157, desc[UR14][R144.64] ;  /* 0x0000000e909d2981 */ /* 0x000f66000c1e1500 */
[----:B0-----:R-:W-:Y:S01]  /*18e0*/  IMAD.WIDE R164, R107, 0x2, R2 ;  /* 0x000000026ba47825 */ /* 0x001fe200078e0202 */
[----:B------:R0:W2:Y:S01]  /*18f0*/  @P4 LDG.E.U16 R173, desc[UR14][R138.64] ;  /* 0x0000000e8aad4981 */ /* 0x0000a2000c1e1500 */
[----:B-1----:R-:W-:Y:S02]  /*1900*/  PRMT R167, RZ, 0x7610, R167 ;  /* 0x00007610ffa77816 */ /* 0x002fe400000000a7 */
[C---:B------:R-:W-:Y:S01]  /*1910*/  ISETP.GT.AND P2, PT, R14.reuse, 0xc, PT ;  /* 0x0000000c0e00780c */ /* 0x040fe20003f44270 */
[----:B------:R1:W4:Y:S01]  /*1920*/  @P1 LDG.E.U16 R177, desc[UR14][R164.64] ;  /* 0x0000000ea4b11981 */ /* 0x000322000c1e1500 */
[----:B------:R-:W-:Y:S01]  /*1930*/  ISETP.GT.AND P4, PT, R14, 0xe, PT ;  /* 0x0000000e0e00780c */ /* 0x000fe20003f84270 */
[----:B------:R-:W-:Y:S01]  /*1940*/  IMAD.WIDE R140, R101, 0x2, R2 ;  /* 0x00000002658c7825 */ /* 0x000fe200078e0202 */
[----:B------:R-:W-:-:S02]  /*1950*/  PRMT R169, RZ, 0x7610, R169 ;  /* 0x00007610ffa97816 */ /* 0x000fc400000000a9 */
[----:B------:R-:W-:Y:S01]  /*1960*/  PRMT R179, RZ, 0x7610, R179 ;  /* 0x00007610ffb37816 */ /* 0x000fe200000000b3 */
[----:B0-----:R-:W-:Y:S01]  /*1970*/  IMAD.WIDE R138, R113, 0x2, R2 ;  /* 0x00000002718a7825 */ /* 0x001fe200078e0202 */
[----:B------:R-:W-:Y:S02]  /*1980*/  PRMT R183, RZ, 0x7610, R183 ;  /* 0x00007610ffb77816 */ /* 0x000fe400000000b7 */
[----:B------:R0:W3:Y:S01]  /*1990*/  @P3 LDG.E.U16 R169, desc[UR14][R140.64] ;  /* 0x0000000e8ca93981 */ /* 0x0000e2000c1e1500 */
[----:B-1----:R-:W-:Y:S01]  /*19a0*/  IMAD.WIDE R164, R187, 0x2, R2 ;  /* 0x00000002bba47825 */ /* 0x002fe200078e0202 */
[C---:B------:R-:W-:Y:S02]  /*19b0*/  ISETP.GT.AND P3, PT, R14.reuse, 0xd, PT ;  /* 0x0000000d0e00780c */ /* 0x040fe40003f64270 */
[----:B------:R-:W-:Y:S01]  /*19c0*/  PRMT R189, RZ, 0x7610, R189 ;  /* 0x00007610ffbd7816 */ /* 0x000fe200000000bd */
[----:B------:R1:W5:Y:S04]  /*19d0*/  @P4 LDG.E.U16 R183, desc[UR14][R138.64] ;  /* 0x0000000e8ab74981 */ /* 0x000368000c1e1500 */
[----:B------:R-:W2:Y:S01]  /*19e0*/  @P0 LDG.E.U16 R167, desc[UR14][R164.64] ;  /* 0x0000000ea4a70981 */ /* 0x000ea2000c1e1500 */
[C---:B------:R-:W-:Y:S01]  /*19f0*/  ISETP.GT.AND P0, PT, R14.reuse, 0x11, PT ;  /* 0x000000110e00780c */ /* 0x040fe20003f04270 */
[----:B0-----:R-:W-:Y:S01]  /*1a00*/  IMAD.WIDE R140, R109, 0x2, R2 ;  /* 0x000000026d8c7825 */ /* 0x001fe200078e0202 */
[----:B------:R-:W-:-:S02]  /*1a10*/  ISETP.GT.AND P1, PT, R14, 0xf, PT ;  /* 0x0000000f0e00780c */ /* 0x000fc40003f24270 */
[----:B------:R-:W-:Y:S01]  /*1a20*/  PRMT R181, RZ, 0x7610, R181 ;  /* 0x00007610ffb57816 */ /* 0x000fe200000000b5 */
[--C-:B-1----:R-:W-:Y:S01]  /*1a30*/  IMAD.WIDE R138, R119, 0x2, R2.reuse ;  /* 0x00000002778a7825 */ /* 0x102fe200078e0202 */
[----:B------:R0:W5:Y:S01]  /*1a40*/  @P2 LDG.E.U16 R179, desc[UR14][R140.64] ;  /* 0x0000000e8cb32981 */ /* 0x000162000c1e1500 */
[----:B------:R-:W-:Y:S02]  /*1a50*/  ISETP.GT.AND P2, PT, R14, 0x10, PT ;  /* 0x000000100e00780c */ /* 0x000fe40003f44270 */
[----:B------:R-:W-:Y:S01]  /*1a60*/  IMAD.WIDE R144, R111, 0x2, R2 ;  /* 0x000000026f907825 */ /* 0x000fe200078e0202 */
[----:B------:R-:W-:-:S03]  /*1a70*/  PRMT R185, RZ, 0x7610, R185 ;  /* 0x00007610ffb97816 */ /* 0x000fc600000000b9 */
[----:B------:R-:W4:Y:S01]  /*1a80*/  @P0 LDG.E.U16 R189, desc[UR14][R138.64] ;  /* 0x0000000e8abd0981 */ /* 0x000f22000c1e1500 */
[----:B------:R-:W-:Y:S02]  /*1a90*/  ISETP.GT.AND P0, PT, R14, 0x13, PT ;  /* 0x000000130e00780c */ /* 0x000fe40003f04270 */
[----:B------:R-:W-:Y:S01]  /*1aa0*/  PRMT R187, RZ, 0x7610, R187 ;  /* 0x00007610ffbb7816 */ /* 0x000fe200000000bb */
[----:B------:R1:W5:Y:S01]  /*1ab0*/  @P3 LDG.E.U16 R181, desc[UR14][R144.64] ;  /* 0x0000000e90b53981 */ /* 0x000362000c1e1500 */
[----:B0-----:R-:W-:Y:S01]  /*1ac0*/  IMAD.WIDE R140, R115, 0x2, R2 ;  /* 0x00000002738c7825 */ /* 0x001fe200078e0202 */
[----:B------:R-:W-:-:S04]  /*1ad0*/  PRMT R193, RZ, 0x7610, R193 ;  /* 0x00007610ffc17816 */ /* 0x000fc800000000c1 */
[----:B------:R0:W5:Y:S01]  /*1ae0*/  @P1 LDG.E.U16 R185, desc[UR14][R140.64] ;  /* 0x0000000e8cb91981 */ /* 0x000162000c1e1500 */
[----:B-1----:R-:W-:Y:S01]  /*1af0*/  IMAD.WIDE R144, R117, 0x2, R2 ;  /* 0x0000000275907825 */ /* 0x002fe200078e0202 */
[----:B------:R-:W-:-:S04]  /*1b00*/  ISETP.GT.AND P1, PT, R14, 0x12, PT ;  /* 0x000000120e00780c */ /* 0x000fc80003f24270 */
[----:B------:R1:W2:Y:S01]  /*1b10*/  @P2 LDG.E.U16 R187, desc[UR14][R144.64] ;  /* 0x0000000e90bb2981 */ /* 0x0002a2000c1e1500 */
[----:B------:R-:W-:Y:S01]  /*1b20*/  PRMT R191, RZ, 0x7610, R191 ;  /* 0x00007610ffbf7816 */ /* 0x000fe200000000bf */
[----:B0-----:R-:W-:Y:S01]  /*1b30*/  IMAD.WIDE R140, R121, 0x2, R2 ;  /* 0x00000002798c7825 */ /* 0x001fe200078e0202 */
[----:B------:R-:W-:-:S06]  /*1b40*/  PRMT R197, RZ, 0x7610, R197 ;  /* 0x00007610ffc57816 */ /* 0x000fcc00000000c5 */
[----:B------:R0:W5:Y:S01]  /*1b50*/  @P1 LDG.E.U16 R191, desc[UR14][R140.64] ;  /* 0x0000000e8cbf1981 */ /* 0x000162000c1e1500 */
[----:B-1----:R-:W-:-:S05]  /*1b60*/  IMAD.WIDE R144, R123, 0x2, R2 ;  /* 0x000000027b907825 */ /* 0x002fca00078e0202 */
[----:B------:R1:W5:Y:S01]  /*1b70*/  @P0 LDG.E.U16 R193, desc[UR14][R144.64] ;  /* 0x0000000e90c10981 */ /* 0x000362000c1e1500 */
[C---:B------:R-:W-:Y:S02]  /*1b80*/  ISETP.GT.AND P0, PT, R14.reuse, 0x15, PT ;  /* 0x000000150e00780c */ /* 0x040fe40003f04270 */
[----:B------:R-:W-:Y:S01]  /*1b90*/  ISETP.GT.AND P1, PT, R14, 0x14, PT ;  /* 0x000000140e00780c */ /* 0x000fe20003f24270 */
[----:B0-----:R-:W-:Y:S01]  /*1ba0*/  IMAD.WIDE R140, R127, 0x2, R2 ;  /* 0x000000027f8c7825 */ /* 0x001fe200078e0202 */
[----:B------:R-:W-:-:S03]  /*1bb0*/  PRMT R195, RZ, 0x7610, R195 ;  /* 0x00007610ffc37816 */ /* 0x000fc600000000c3 */
[----:B------:R-:W-:-:S06]  /*1bc0*/  IMAD.WIDE R138, R125, 0x2, R2 ;  /* 0x000000027d8a7825 */ /* 0x000fcc00078e0202 */
[----:B------:R-:W5:Y:S01]  /*1bd0*/  @P0 LDG.E.U16 R197, desc[UR14][R140.64] ;  /* 0x0000000e8cc50981 */ /* 0x000f62000c1e1500 */
[C---:B------:R-:W-:Y:S02]  /*1be0*/  ISETP.GT.AND P0, PT, R14.reuse, 0x17, PT ;  /* 0x000000170e00780c */ /* 0x040fe40003f04270 */
[----:B------:R-:W-:Y:S01]  /*1bf0*/  PRMT R201, RZ, 0x7610, R201 ;  /* 0x00007610ffc97816 */ /* 0x000fe200000000c9 */
[----:B------:R0:W5:Y:S01]  /*1c00*/  @P1 LDG.E.U16 R195, desc[UR14][R138.64] ;  /* 0x0000000e8ac31981 */ /* 0x000162000c1e1500 */
[----:B------:R-:W-:Y:S01]  /*1c10*/  ISETP.GT.AND P1, PT, R14, 0x16, PT ;  /* 0x000000160e00780c */ /* 0x000fe20003f24270 */
[----:B-1----:R-:W-:Y:S01]  /*1c20*/  IMAD.WIDE R144, R129, 0x2, R2 ;  /* 0x0000000281907825 */ /* 0x002fe200078e0202 */
[----:B------:R-:W-:-:S03]  /*1c30*/  PRMT R199, RZ, 0x7610, R199 ;  /* 0x00007610ffc77816 */ /* 0x000fc600000000c7 */
[----:B0-----:R-:W-:Y:S01]  /*1c40*/  IMAD.WIDE R138, R131, 0x2, R2 ;  /* 0x00000002838a7825 */ /* 0x001fe200078e0202 */
[----:B------:R-:W-:-:S07]  /*1c50*/  PRMT R205, RZ, 0x7610, R205 ;  /* 0x00007610ffcd7816 */ /* 0x000fce00000000cd */
[----:B------:R0:W5:Y:S04]  /*1c60*/  @P1 LDG.E.U16 R199, desc[UR14][R144.64] ;  /* 0x0000000e90c71981 */ /* 0x000168000c1e1500 */
[----:B------:R1:W5:Y:S01]  /*1c70*/  @P0 LDG.E.U16 R201, desc[UR14][R138.64] ;  /* 0x0000000e8ac90981 */ /* 0x000362000c1e1500 */
[----:B------:R-:W-:Y:S01]  /*1c80*/  ISETP.GT.AND P0, PT, R14, 0x19, PT ;  /* 0x000000190e00780c */ /* 0x000fe20003f04270 */
[----:B0-----:R-:W-:-:S12]  /*1c90*/  IMAD.WIDE R144, R135, 0x2, R2 ;  /* 0x0000000287907825 */ /* 0x001fd800078e0202 */
[----:B------:R-:W5:Y:S01]  /*1ca0*/  @P0 LDG.E.U16 R205, desc[UR14][R144.64] ;  /* 0x0000000e90cd0981 */ /* 0x000f62000c1e1500 */
[C---:B------:R-:W-:Y:S01]  /*1cb0*/  ISETP.GT.AND P0, PT, R14.reuse, 0x1b, PT ;  /* 0x0000001b0e00780c */ /* 0x040fe20003f04270 */
[----:B-1----:R-:W-:Y:S01]  /*1cc0*/  IMAD.WIDE R138, R19, 0x2, R2 ;  /* 0x00000002138a7825 */ /* 0x002fe200078e0202 */
[----:B------:R-:W-:Y:S02]  /*1cd0*/  PRMT R209, RZ, 0x7610, R209 ;  /* 0x00007610ffd17816 */ /* 0x000fe400000000d1 */
[----:B------:R-:W-:Y:S01]  /*1ce0*/  ISETP.GT.AND P1, PT, R14, 0x18, PT ;  /* 0x000000180e00780c */ /* 0x000fe20003f24270 */
[----:B------:R-:W-:Y:S01]  /*1cf0*/  IMAD.WIDE R140, R133, 0x2, R2 ;  /* 0x00000002858c7825 */ /* 0x000fe200078e0202 */
[----:B------:R-:W-:-:S07]  /*1d00*/  PRMT R203, RZ, 0x7610, R203 ;  /* 0x00007610ffcb7816 */ /* 0x000fce00000000cb */
[----:B------:R-:W5:Y:S01]  /*1d10*/  @P0 LDG.E.U16 R209, desc[UR14][R138.64] ;  /* 0x0000000e8ad10981 */ /* 0x000f62000c1e1500 */
[----:B------:R-:W-:Y:S02]  /*1d20*/  ISETP.GT.AND P0, PT, R14, 0x1c, PT ;  /* 0x0000001c0e00780c */ /* 0x000fe40003f04270 */
[----:B------:R-:W-:Y:S01]  /*1d30*/  PRMT R211, RZ, 0x7610, R211 ;  /* 0x00007610ffd37816 */ /* 0x000fe200000000d3 */
[----:B------:R0:W4:Y:S02]  /*1d40*/  @P1 LDG.E.U16 R203, desc[UR14][R140.64] ;  /* 0x0000000e8ccb1981 */ /* 0x000124000c1e1500 */
[----:B0-----:R-:W-:-:S08]  /*1d50*/  IMAD.WIDE R140, R17, 0x2, R2 ;  /* 0x00000002118c7825 */ /* 0x001fd000078e0202 */
[----:B------:R0:W5:Y:S01]  /*1d60*/  @P0 LDG.E.U16 R211, desc[UR14][R140.64] ;  /* 0x0000000e8cd30981 */ /* 0x000162000c1e1500 */
[----:B------:R-:W-:Y:S01]  /*1d70*/  ISETP.GT.AND P0, PT, R14, 0x1d, PT ;  /* 0x0000001d0e00780c */ /* 0x000fe20003f04270 */
[----:B------:R-:W-:Y:S01]  /*1d80*/  IMAD.WIDE R144, R21, 0x2, R2 ;  /* 0x0000000215907825 */ /* 0x000fe200078e0202 */
[----:B------:R-:W-:Y:S02]  /*1d90*/  PRMT R213, RZ, 0x7610, R213 ;  /* 0x00007610ffd57816 */ /* 0x000fe400000000d5 */
[----:B------:R-:W-:-:S09]  /*1da0*/  PRMT R215, RZ, 0x7610, R215 ;  /* 0x00007610ffd77816 */ /* 0x000fd200000000d7 */
[----:B------:R-:W5:Y:S01]  /*1db0*/  @P0 LDG.E.U16 R213, desc[UR14][R144.64] ;  /* 0x0000000e90d50981 */ /* 0x000f62000c1e1500 */
[C---:B------:R-:W-:Y:S01]  /*1dc0*/  ISETP.GT.AND P0, PT, R14.reuse, 0x1e, PT ;  /* 0x0000001e0e00780c */ /* 0x040fe20003f04270 */
[----:B------:R-:W-:Y:S01]  /*1dd0*/  IMAD.WIDE R138, R15, 0x2, R2 ;  /* 0x000000020f8a7825 */ /* 0x000fe200078e0202 */
[----:B------:R-:W-:Y:S02]  /*1de0*/  ISETP.GT.AND P1, PT, R14, 0x1a, PT ;  /* 0x0000001a0e00780c */ /* 0x000fe40003f24270 */
[----:B------:R-:W-:-:S09]  /*1df0*/  PRMT R217, RZ, 0x7610, R217 ;  /* 0x00007610ffd97816 */ /* 0x000fd200000000d9 */
[----:B------:R-:W5:Y:S01]  /*1e00*/  @P0 LDG.E.U16 R215, desc[UR14][R138.64] ;  /* 0x0000000e8ad70981 */ /* 0x000f62000c1e1500 */
[----:B------:R-:W-:Y:S01]  /*1e10*/  ISETP.GT.AND P0, PT, R14, 0x1f, PT ;  /* 0x0000001f0e00780c */ /* 0x000fe20003f04270 */
[----:B0-----:R-:W-:Y:S01]  /*1e20*/  IMAD.WIDE R140, R13, 0x2, R2 ;  /* 0x000000020d8c7825 */ /* 0x001fe200078e0202 */
[----:B------:R-:W-:-:S03]  /*1e30*/  PRMT R207, RZ, 0x7610, R207 ;  /* 0x00007610ffcf7816 */ /* 0x000fc600000000cf */
[----:B------:R-:W-:-:S05]  /*1e40*/  IMAD.WIDE R164, R137, 0x2, R2 ;  /* 0x0000000289a47825 */ /* 0x000fca00078e0202 */
[----:B------:R0:W5:Y:S04]  /*1e50*/  @P1 LDG.E.U16 R207, desc[UR14][R164.64] ;  /* 0x0000000ea4cf1981 */ /* 0x000168000c1e1500 */
[----:B------:R1:W5:Y:S01]  /*1e60*/  @P0 LDG.E.U16 R217, desc[UR14][R140.64] ;  /* 0x0000000e8cd90981 */ /* 0x000362000c1e1500 */
[----:B------:R-:W-:Y:S02]  /*1e70*/  ISETP.GT.AND P0, PT, R14, RZ, PT ;  /* 0x000000ff0e00720c */ /* 0x000fe40003f04270 */
[----:B0-----:R-:W-:-:S11]  /*1e80*/  PRMT R165, RZ, 0x7610, R165 ;  /* 0x00007610ffa57816 */ /* 0x001fd600000000a5 */
[----:B------:R-:W5:Y:S01]  /*1e90*/  @P0 LDG.E.U16 R165, desc[UR14][R2.64] ;  /* 0x0000000e02a50981 */ /* 0x000f62000c1e1500 */
[----:B------:R-:W-:Y:S01]  /*1ea0*/  BAR.SYNC.DEFER_BLOCKING 0x0 ;  /* 0x0000000000007b1d */ /* 0x000fe20000010000 */
[----:B------:R-:W-:Y:S01]  /*1eb0*/  ISETP.GE.AND P0, PT, R23, R14, PT ;  /* 0x0000000e1700720c */ /* 0x000fe20003f06270 */
[--C-:B------:R-:W-:Y:S02]  /*1ec0*/  IMAD.MOV.U32 R138, RZ, RZ, R108.reuse ;  /* 0x000000ffff8a7224 */ /* 0x100fe400078e006c */
[----:B------:R-:W-:Y:S01]  /*1ed0*/  IMAD.MOV.U32 R139, RZ, RZ, R219 ;  /* 0x000000ffff8b7224 */ /* 0x000fe200078e00db */
[----:B------:R-:W-:Y:S01]  /*1ee0*/  PRMT R108, RZ, 0x7610, R108 ;  /* 0x00007610ff6c7816 */ /* 0x000fe2000000006c */
[----:B-1----:R-:W-:Y:S01]  /*1ef0*/  IMAD.WIDE R140, R12, 0x2, R138 ;  /* 0x000000020c8c7825 */ /* 0x002fe200078e028a */
[----:B------:R-:W-:-:S03]  /*1f00*/  PRMT R110, RZ, 0x7610, R110 ;  /* 0x00007610ff6e7816 */ /* 0x000fc6000000006e */
[----:B------:R-:W-:-:S04]  /*1f10*/  IMAD.MOV.U32 R154, RZ, RZ, R102 ;  /* 0x000000ffff9a7224 */ /* 0x000fc800078e0066 */
[----:B------:R0:W5:Y:S02]  /*1f20*/  @!P0 LDG.E.U16 R108, desc[UR14][R140.64] ;  /* 0x0000000e8c6c8981 */ /* 0x000164000c1e1500 */
[--C-:B0-----:R-:W-:Y:S02]  /*1f30*/  IMAD.MOV.U32 R140, RZ, RZ, R106.reuse ;  /* 0x000000ffff8c7224 */ /* 0x101fe400078e006a */
[----:B------:R-:W-:Y:S01]  /*1f40*/  IMAD.MOV.U32 R141, RZ, RZ, R221 ;  /* 0x000000ffff8d7224 */ /* 0x000fe200078e00dd */
[----:B------:R-:W-:Y:S01]  /*1f50*/  PRMT R106, RZ, 0x7610, R106 ;  /* 0x00007610ff6a7816 */ /* 0x000fe2000000006a */
[----:B------:R-:W-:Y:S01]  /*1f60*/  IMAD.WIDE R144, R12, 0x2, R140 ;  /* 0x000000020c907825 */ /* 0x000fe200078e028c */
[----:B------:R-:W-:-:S04]  /*1f70*/  PRMT R102, RZ, 0x7610, R102 ;  /* 0x00007610ff667816 */ /* 0x000fc80000000066 */
[----:B------:R0:W5:Y:S01]  /*1f80*/  @!P0 LDG.E.U16 R106, desc[UR14][R144.64] ;  /* 0x0000000e906a8981 */ /* 0x000162000c1e1500 */
[----:B------:R-:W-:Y:S02]  /*1f90*/  IMAD.MOV.U32 R150, RZ, RZ, R100 ;  /* 0x000000ffff967224 */ /* 0x000fe400078e0064 */
[----:B------:R-:W-:Y:S02]  /*1fa0*/  IMAD.MOV.U32 R146, RZ, RZ, R98 ;  /* 0x000000ffff927224 */ /* 0x000fe400078e0062 */
[--C-:B0-----:R-:W-:Y:S02]  /*1fb0*/  IMAD.MOV.U32 R144, RZ, RZ, R104.reuse ;  /* 0x000000ffff907224 */ /* 0x101fe400078e0068 */
[----:B------:R-:W-:Y:S01]  /*1fc0*/  IMAD.MOV.U32 R145, RZ, RZ, R223 ;  /* 0x000000ffff917224 */ /* 0x000fe200078e00df */
[----:B------:R-:W-:Y:S01]  /*1fd0*/  PRMT R104, RZ, 0x7610, R104 ;  /* 0x00007610ff687816 */ /* 0x000fe20000000068 */
[----:B------:R-:W-:Y:S01]  /*1fe0*/  IMAD.MOV.U32 R142, RZ, RZ, R96 ;  /* 0x000000ffff8e7224 */ /* 0x000fe200078e0060 */
[----:B------:R-:W-:-:S02]  /*1ff0*/  PRMT R100, RZ, 0x7610, R100 ;  /* 0x00007610ff647816 */ /* 0x000fc40000000064 */
[----:B------:R-:W-:Y:S02]  /*2000*/  PRMT R98, RZ, 0x7610, R98 ;  /* 0x00007610ff627816 */ /* 0x000fe40000000062 */
[----:B------:R-:W-:Y:S01]  /*2010*/  PRMT R96, RZ, 0x7610, R96 ;  /* 0x00007610ff607816 */ /* 0x000fe20000000060 */
[----:B---3--:R0:W-:Y:S02]  /*2020*/  STS.U16 [R8+UR12+0x400], R169 ;  /* 0x000400a908007988 */ /* 0x0081e4000800040c */
[----:B0-----:R-:W-:-:S05]  /*2030*/  IMAD.WIDE R168, R12, 0x2, R144 ;  /* 0x000000020ca87825 */ /* 0x001fca00078e0290 */
[----:B------:R0:W3:Y:S02]  /*2040*/  @!P0 LDG.E.U16 R104, desc[UR14][R168.64] ;  /* 0x0000000ea8688981 */ /* 0x0000e4000c1e1500 */
[----:B0-----:R-:W-:-:S05]  /*2050*/  IMAD.WIDE R168, R12, 0x2, R150 ;  /* 0x000000020ca87825 */ /* 0x001fca00078e0296 */
[----:B------:R-:W3:Y:S04]  /*2060*/  @!P0 LDG.E.U16 R100, desc[UR14][R168.64] ;  /* 0x0000000ea8648981 */ /* 0x000ee8000c1e1500 */
[----:B--2---:R-:W-:Y:S04]  /*2070*/  STS.U16 [R8+UR12+0x800], R187 ;  /* 0x000800bb08007988 */ /* 0x004fe8000800040c */
[----:B----4-:R-:W-:Y:S04]  /*2080*/  STS.U16 [R8+UR12+0xc00], R203 ;  /* 0x000c00cb08007988 */ /* 0x010fe8000800040c */
[----:B-----5:R0:W-:Y:S04]  /*2090*/  STS.U16 [R8+UR12], R165 ;  /* 0x000000a508007988 */ /* 0x0201e8000800040c */
[----:B------:R1:W-:Y:S01]  /*20a0*/  STS.U16 [R94+UR12+0x80], R167 ;  /* 0x000080a75e007988 */ /* 0x0003e2000800040c */
[----:B0-----:R-:W-:-:S04]  /*20b0*/  IMAD.WIDE R164, R12, 0x2, R154 ;  /* 0x000000020ca47825 */ /* 0x001fc800078e029a */
[C---:B-1----:R-:W-:Y:S01]  /*20c0*/  IMAD.WIDE R166, R12.reuse, 0x2, R148 ;  /* 0x000000020ca67825 */ /* 0x042fe200078e0294 */
[----:B------:R0:W2:Y:S04]  /*20d0*/  @!P0 LDG.E.U16 R102, desc[UR14][R164.64] ;  /* 0x0000000ea4668981 */ /* 0x0000a8000c1e1500 */
[----:B------:R1:W4:Y:S01]  /*20e0*/  @!P0 LDG.E.U16 R110, desc[UR14][R166.64] ;  /* 0x0000000ea66e8981 */ /* 0x000322000c1e1500 */
[----:B0-----:R-:W-:-:S04]  /*20f0*/  IMAD.WIDE R164, R12, 0x2, R142 ;  /* 0x000000020ca47825 */ /* 0x001fc800078e028e */
[----:B-1----:R-:W-:Y:S01]  /*2100*/  IMAD.WIDE R166, R12, 0x2, R146 ;  /* 0x000000020ca67825 */ /* 0x002fe200078e0292 */
[----:B------:R-:W5:Y:S04]  /*2110*/  @!P0 LDG.E.U16 R96, desc[UR14][R164.64] ;  /* 0x0000000ea4608981 */ /* 0x000f68000c1e1500 */
[----:B------:R-:W5:Y:S04]  /*2120*/  @!P0 LDG.E.U16 R98, desc[UR14][R166.64] ;  /* 0x0000000ea6628981 */ /* 0x000f68000c1e1500 */
[----:B------:R-:W-:Y:S04]  /*2130*/  STS.U16 [R94+UR12+0x480], R173 ;  /* 0x000480ad5e007988 */ /* 0x000fe8000800040c */
        /* <DEDUP_REMOVED lines=28> */
[----:B---3--:R-:W-:Y:S04]  /*2300*/  STS.U16 [R9+UR12+0x4400], R104 ;  /* 0x0044006809007988 */ /* 0x008fe8000800040c */
[----:B------:R-:W-:Y:S01]  /*2310*/  STS.U16 [R9+UR12+0x4a00], R100 ;  /* 0x004a006409007988 */ /* 0x000fe2000800040c */
[----:B------:R-:W-:-:S04]  /*2320*/  USHF.L.U32 UR4, UR13, 0x6, URZ ;  /* 0x000000060d047899 */ /* 0x000fc8000800063f */
[----:B------:R-:W-:-:S04]  /*2330*/  ULOP3.LUT UR4, UR4, 0x100, URZ, 0xc0, !UPT ;  /* 0x0000010004047892 */ /* 0x000fc8000f8ec03f */
[----:B------:R-:W-:-:S04]  /*2340*/  ULEA.HI UR4, UR12, UR4, URZ, 0x1c ;  /* 0x000000040c047291 */ /* 0x000fc8000f8fe03f */
[----:B------:R-:W-:Y:S01]  /*2350*/  ULOP3.LUT UR8, UR4, 0x3fff, URZ, 0xc0, !UPT ;  /* 0x00003fff04087892 */ /* 0x000fe2000f8ec03f */
[----:B------:R-:W-:Y:S02]  /*2360*/  UMOV UR9, 0x40000040 ;  /* 0x4000004000097882 */ /* 0x000fe40000000000 */
[----:B------:R-:W-:Y:S01]  /*2370*/  UMOV UR4, URZ ;  /* 0x0000003f00047c82 */ /* 0x000fe20008000000 */
[----:B--2---:R-:W-:Y:S04]  /*2380*/  STS.U16 [R9+UR12+0x4800], R102 ;  /* 0x0048006609007988 */ /* 0x004fe8000800040c */
[----:B----4-:R-:W-:Y:S04]  /*2390*/  STS.U16 [R9+UR12+0x4600], R110 ;  /* 0x0046006e09007988 */ /* 0x010fe8000800040c */
[----:B-----5:R0:W-:Y:S04]  /*23a0*/  STS.U16 [R9+UR12+0x4e00], R96 ;  /* 0x004e006009007988 */ /* 0x0201e8000800040c */
[----:B------:R1:W-:Y:S01]  /*23b0*/  STS.U16 [R9+UR12+0x4c00], R98 ;  /* 0x004c006209007988 */ /* 0x0003e2000800040c */
[----:B------:R2:W-:Y:S06]  /*23c0*/  MEMBAR.ALL.CTA ;  /* 0x0000000000007992 */ /* 0x0005ec0000008000 */
[----:B--2---:R-:W2:Y:S02]  /*23d0*/  FENCE.VIEW.ASYNC.S ;  /* 0x00000000000073c6 */ /* 0x004ea40000000000 */
[----:B--2---:R-:W-:Y:S06]  /*23e0*/  BAR.SYNC.DEFER_BLOCKING 0x0 ;  /* 0x0000000000007b1d */ /* 0x004fec0000010000 */
[----:B------:R-:W-:-:S06]  /*23f0*/  WARPGROUP.ARRIVE ;  /* 0x00000000000079c5 */ /* 0x000fcc0000000000 */
[----:B------:R-:W-:Y:S01]  /*2400*/  HGMMA.64x64x16.F32.BF16 R56, gdesc[UR8].tnspA, R56 ;  /* 0x20e00000083879f0 */ /* 0x000fe20008701838 */
[----:B------:R-:W-:-:S04]  /*2410*/  UIADD3 UR8, UP0, UR8, 0x80, URZ ;  /* 0x0000008008087890 */ /* 0x000fc8000ff1e03f */
[----:B------:R-:W-:-:S03]  /*2420*/  UIADD3.X UR5, UR4, 0x40000040, URZ, UP0, !UPT ;  /* 0x4000004004057890 */ /* 0x000fc600087fe43f */
[----:B------:R-:W-:Y:S02]  /*2430*/  UMOV UR4, UR8 ;  /* 0x0000000800047c82 */ /* 0x000fe40008000000 */
[----:B------:R-:W-:-:S04]  /*2440*/  UIADD3.64 UR8, UR4, 0x180, URZ ;  /* 0x0000018004087897 */ /* 0x000fc8000fffe03f */
[----:B------:R-:W-:Y:S05]  /*2450*/  HGMMA.64x64x16.F32.BF16 R56, gdesc[UR4].tnspA, R56 ;  /* 0x20e00000043879f0 */ /* 0x000fea0008701838 */
[----:B------:R-:W-:Y:S01]  /*2460*/  HGMMA.64x64x16.F32.BF16 R24, gdesc[UR8].tnspA, R24 ;  /* 0x20e00000081879f0 */ /* 0x000fe20008701818 */
[----:B------:R-:W-:Y:S01]  /*2470*/  UIADD3.64 UR4, UR4, 0x200, URZ ;  /* 0x0000020004047897 */ /* 0x000fe2000fffe03f */
[----:B------:R-:W-:-:S05]  /*2480*/  VIADD R16, R16, 0xffffffff ;  /* 0xffffffff10107836 */ /* 0x000fca0000000000 */
[----:B------:R-:W-:-:S03]  /*2490*/  ISETP.NE.U32.AND P0, PT, R16, RZ, PT ;  /* 0x000000ff1000720c */ /* 0x000fc60003f05070 */
[----:B------:R-:W-:Y:S01]  /*24a0*/  HGMMA.64x64x16.F32.BF16 R24, gdesc[UR4].tnspA, R24, gsb0 ;  /* 0x20e00000041879f0 */ /* 0x000fe20008001818 */
[----:B------:R-:W-:-:S04]  /*24b0*/  IMAD.WIDE R138, R10, 0x2, R138 ;  /* 0x000000020a8a7825 */ /* 0x000fc800078e028a */
[----:B------:R-:W-:-:S04]  /*24c0*/  IMAD.WIDE R142, R10, 0x2, R142 ;  /* 0x000000020a8e7825 */ /* 0x000fc800078e028e */
[----:B------:R-:W-:-:S04]  /*24d0*/  IMAD.WIDE R146, R10, 0x2, R146 ;  /* 0x000000020a927825 */ /* 0x000fc800078e0292 */
[----:B------:R-:W-:-:S04]  /*24e0*/  IMAD.WIDE R150, R10, 0x2, R150 ;  /* 0x000000020a967825 */ /* 0x000fc800078e0296 */
[----:B------:R-:W-:-:S04]  /*24f0*/  IMAD.WIDE R154, R10, 0x2, R154 ;  /* 0x000000020a9a7825 */ /* 0x000fc800078e029a */
[----:B------:R-:W-:-:S04]  /*2500*/  IMAD.WIDE R144, R10, 0x2, R144 ;  /* 0x000000020a907825 */ /* 0x000fc800078e0290 */
[----:B------:R-:W-:-:S04]  /*2510*/  IMAD.WIDE R140, R10, 0x2, R140 ;  /* 0x000000020a8c7825 */ /* 0x000fc800078e028c */
[----:B------:R-:W-:-:S04]  /*2520*/  IMAD.WIDE R2, R11, 0x2, R2 ;  /* 0x000000020b027825 */ /* 0x000fc800078e0202 */
[----:B------:R-:W-:Y:S02]  /*2530*/  IMAD.MOV.U32 R219, RZ, RZ, R139 ;  /* 0x000000ffffdb7224 */ /* 0x000fe400078e008b */
[----:B0-----:R-:W-:Y:S02]  /*2540*/  IMAD.MOV.U32 R96, RZ, RZ, R142 ;  /* 0x000000ffff607224 */ /* 0x001fe400078e008e */
[----:B-1----:R-:W-:Y:S02]  /*2550*/  IMAD.MOV.U32 R98, RZ, RZ, R146 ;  /* 0x000000ffff627224 */ /* 0x002fe400078e0092 */
[----:B------:R-:W-:-:S04]  /*2560*/  IMAD.WIDE R148, R10, 0x2, R148 ;  /* 0x000000020a947825 */ /* 0x000fc800078e0294 */
[----:B------:R-:W-:Y:S02]  /*2570*/  IMAD.MOV.U32 R100, RZ, RZ, R150 ;  /* 0x000000ffff647224 */ /* 0x000fe400078e0096 */
[----:B------:R-:W-:Y:S02]  /*2580*/  IMAD.MOV.U32 R102, RZ, RZ, R154 ;  /* 0x000000ffff667224 */ /* 0x000fe400078e009a */
[----:B------:R-:W-:Y:S02]  /*2590*/  IMAD.MOV.U32 R104, RZ, RZ, R144 ;  /* 0x000000ffff687224 */ /* 0x000fe400078e0090 */
[----:B------:R-:W-:Y:S02]  /*25a0*/  IMAD.MOV.U32 R223, RZ, RZ, R145 ;  /* 0x000000ffffdf7224 */ /* 0x000fe400078e0091 */
[----:B------:R-:W-:Y:S02]  /*25b0*/  IMAD.MOV.U32 R106, RZ, RZ, R140 ;  /* 0x000000ffff6a7224 */ /* 0x000fe400078e008c */
[----:B------:R-:W-:-:S02]  /*25c0*/  IMAD.MOV.U32 R221, RZ, RZ, R141 ;  /* 0x000000ffffdd7224 */ /* 0x000fc400078e008d */
[----:B------:R-:W-:Y:S02]  /*25d0*/  IMAD.MOV.U32 R108, RZ, RZ, R138 ;  /* 0x000000ffff6c7224 */ /* 0x000fe400078e008a */
[----:B------:R-:W-:Y:S02]  /*25e0*/  IMAD.MOV.U32 R139, RZ, RZ, R3 ;  /* 0x000000ffff8b7224 */ /* 0x000fe400078e0003 */
[----:B------:R-:W-:Y:S01]  /*25f0*/  VIADD R14, R14, 0xffffffe0 ;  /* 0xffffffe00e0e7836 */ /* 0x000fe20000000000 */
[----:B------:R-:W-:Y:S02]  /*2600*/  WARPGROUP.DEPBAR.LE gsb0, 0x0 ;  /* 0x00008000000079c5 */ /* 0x000fe40000010000 */
[----:B------:R-:W-:Y:S05]  /*2610*/  @P0 BRA `(.L_x_1) ;  /* 0xfffffff0001c0947 */ /* 0x000fea000383ffff */
[----:B------:R-:W-:Y:S02]  /*2620*/  F2FP.BF16.F32.PACK_AB R55, R55, R54 ;  /* 0x000000363737723e */ /* 0x000fe400000010ff */
[----:B------:R-:W-:Y:S02]  /*2630*/  F2FP.BF16.F32.PACK_AB R51, R51, R50 ;  /* 0x000000323333723e */ /* 0x000fe400000010ff */
[----:B------:R-:W-:Y:S02]  /*2640*/  F2FP.BF16.F32.PACK_AB R47, R47, R46 ;  /* 0x0000002e2f2f723e */ /* 0x000fe400000010ff */
[----:B------:R-:W-:Y:S02]  /*2650*/  F2FP.BF16.F32.PACK_AB R43, R43, R42 ;  /* 0x0000002a2b2b723e */ /* 0x000fe400000010ff */
[----:B------:R-:W-:Y:S02]  /*2660*/  F2FP.BF16.F32.PACK_AB R39, R39, R38 ;  /* 0x000000262727723e */ /* 0x000fe400000010ff */
[----:B------:R-:W-:-:S02]  /*2670*/  F2FP.BF16.F32.PACK_AB R35, R35, R34 ;  /* 0x000000222323723e */ /* 0x000fc400000010ff */
        /* <DEDUP_REMOVED lines=25> */
[----:B------:R-:W-:-:S07]  /*2810*/  F2FP.BF16.F32.PACK_AB R12, R57, R56 ;  /* 0x00000038390c723e */ /* 0x000fce00000010ff */
.L_x_0:
[----:B------:R-:W-:Y:S01]  /*2820*/  BAR.SYNC.DEFER_BLOCKING 0x0 ;  /* 0x0000000000007b1d */ /* 0x000fe20000010000 */
[C---:B------:R-:W-:Y:S01]  /*2830*/  IMAD.SHL.U32 R2, R5.reuse, 0x10, RZ ;  /* 0x0000001005027824 */ /* 0x040fe200078e00ff */
[----:B------:R-:W-:Y:S01]  /*2840*/  LEA R28, R6, UR12, 0x4 ;  /* 0x0000000c061c7c11 */ /* 0x000fe2000f8e20ff */
[----:B------:R-:W-:Y:S02]  /*2850*/  IMAD.SHL.U32 R5, R5, 0x80, RZ ;  /* 0x0000008005057824 */ /* 0x000fe400078e00ff */
[----:B------:R-:W-:Y:S01]  /*2860*/  VIADD R8, R0, 0x1 ;  /* 0x0000000100087836 */ /* 0x000fe20000000000 */
[----:B------:R-:W-:Y:S01]  /*2870*/  LOP3.LUT R2, R2, 0xf0, RZ, 0xc0, !PT ;  /* 0x000000f002027812 */ /* 0x000fe200078ec0ff */
[----:B------:R-:W-:Y:S01]  /*2880*/  ULDC.64 UR6, c[0x0][0x228] ;  /* 0x00008a0000067ab9 */ /* 0x000fe20000000a00 */
[----:B------:R-:W-:Y:S01]  /*2890*/  LOP3.LUT R5, R5, 0x800, RZ, 0xc0, !PT ;  /* 0x0000080005057812 */ /* 0x000fe200078ec0ff */
[----:B------:R-:W-:Y:S01]  /*28a0*/  VIADD R3, R0, 0x2 ;  /* 0x0000000200037836 */ /* 0x000fe20000000000 */
[----:B------:R-:W-:Y:S01]  /*28b0*/  ISETP.GE.AND P0, PT, R4, UR6, PT ;  /* 0x0000000604007c0c */ /* 0x000fe2000bf06270 */
[----:B------:R-:W-:Y:S01]  /*28c0*/  ULDC UR4, c[0x0][0x244] ;  /* 0x0000910000047ab9 */ /* 0x000fe20000000800 */
[----:B------:R-:W-:Y:S01]  /*28d0*/  IADD3 R2, R5, UR12, R2 ;  /* 0x0000000c05027c10 */ /* 0x000fe2000fffe002 */
[----:B------:R-:W-:Y:S01]  /*28e0*/  ULDC UR6, c[0x0][0x248] ;  /* 0x0000920000067ab9 */ /* 0x000fe20000000800 */
[----:B------:R-:W-:Y:S01]  /*28f0*/  ISETP.LT.AND P2, PT, R8, UR7, !P0 ;  /* 0x0000000708007c0c */ /* 0x000fe2000c741270 */
[----:B------:R-:W-:Y:S01]  /*2900*/  VIADD R5, R0, 0x3 ;  /* 0x0000000300057836 */ /* 0x000fe20000000000 */
[----:B------:R-:W-:Y:S01]  /*2910*/  ISETP.LT.AND P1, PT, R3, UR7, !P0 ;  /* 0x0000000703007c0c */ /* 0x000fe2000c721270 */
[----:B------:R-:W-:-:S02]  /*2920*/  IMAD R56, R7, 0x8, R2 ;  /* 0x0000000807387824 */ /* 0x000fc400078e0202 */
[C---:B------:R-:W-:Y:S01]  /*2930*/  VIADD R3, R0.reuse, 0x4 ;  /* 0x0000000400037836 */ /* 0x040fe20000000000 */
[----:B------:R-:W-:Y:S01]  /*2940*/  ISETP.LT.AND P5, PT, R5, UR7, !P0 ;  /* 0x0000000705007c0c */ /* 0x000fe2000c7a1270 */
[----:B------:R-:W-:Y:S01]  /*2950*/  VIADD R29, R0, 0x5 ;  /* 0x00000005001d7836 */ /* 0x000fe20000000000 */
[----:B------:R-:W-:Y:S01]  /*2960*/  STSM.16.M88.4 [R56], R12 ;  /* 0x0000000c38007844 */ /* 0x000fe20000000200 */
[----:B------:R-:W-:Y:S01]  /*2970*/  BAR.SYNC.DEFER_BLOCKING 0x0 ;  /* 0x0000000000007b1d */ /* 0x000fe20000010000 */
[----:B------:R-:W-:Y:S01]  /*2980*/  ISETP.LT.AND P4, PT, R3, UR7, !P0 ;  /* 0x0000000703007c0c */ /* 0x000fe2000c781270 */
[----:B------:R-:W-:Y:S02]  /*2990*/  IMAD R3, R4, UR4, RZ ;  /* 0x0000000404037c24 */ /* 0x000fe4000f8e02ff */
[----:B------:R-:W-:Y:S02]  /*29a0*/  IMAD R4, R0, UR6, RZ ;  /* 0x0000000600047c24 */ /* 0x000fe4000f8e02ff */
[----:B------:R-:W-:-:S02]  /*29b0*/  ULDC.64 UR4, c[0x0][0x220] ;  /* 0x0000880000047ab9 */ /* 0x000fc40000000a00 */
[----:B------:R-:W-:-:S04]  /*29c0*/  LEA R2, P3, R3, UR4, 0x1 ;  /* 0x0000000403027c11 */ /* 0x000fc8000f8608ff */
[----:B------:R-:W-:Y:S02]  /*29d0*/  LEA.HI.X.SX32 R3, R3, UR5, 0x1, P3 ;  /* 0x0000000503037c11 */ /* 0x000fe400098f0eff */
[----:B------:R-:W-:Y:S02]  /*29e0*/  LEA R30, P6, R4, R2, 0x1 ;  /* 0x00000002041e7211 */ /* 0x000fe400078c08ff */
[----:B------:R-:W-:Y:S02]  /*29f0*/  ISETP.LT.AND P3, PT, R0, UR7, !P0 ;  /* 0x0000000700007c0c */ /* 0x000fe4000c761270 */
[C---:B------:R-:W-:Y:S01]  /*2a00*/  LEA.HI.X.SX32 R31, R4.reuse, R3, 0x1, P6 ;  /* 0x00000003041f7211 */ /* 0x040fe200030f0eff */
[----:B------:R-:W0:Y:S01]  /*2a10*/  LDS.128 R60, [R28] ;  /* 0x000000001c3c7984 */ /* 0x000e220000000c00 */
[----:B------:R-:W-:Y:S06]  /*2a20*/  BAR.SYNC.DEFER_BLOCKING 0x0 ;  /* 0x0000000000007b1d */ /* 0x000fec0000010000 */
[----:B------:R-:W-:Y:S02]  /*2a30*/  STSM.16.M88.4 [R56], R16 ;  /* 0x0000001038007844 */ /* 0x000fe40000000200 */
[----:B------:R-:W-:Y:S06]  /*2a40*/  BAR.SYNC.DEFER_BLOCKING 0x0 ;  /* 0x0000000000007b1d */ /* 0x000fec0000010000 */
[----:B------:R-:W1:Y:S02]  /*2a50*/  LDS.128 R24, [R28] ;  /* 0x000000001c187984 */ /* 0x000e640000000c00 */
[----:B------:R-:W-:Y:S06]  /*2a60*/  BAR.SYNC.DEFER_BLOCKING 0x0 ;  /* 0x0000000000007b1d */ /* 0x000fec0000010000 */
[----:B------:R2:W-:Y:S02]  /*2a70*/  STSM.16.M88.4 [R56], R32 ;  /* 0x0000002038007844 */ /* 0x0005e40000000200 */
[----:B------:R-:W-:Y:S01]  /*2a80*/  BAR.SYNC.DEFER_BLOCKING 0x0 ;  /* 0x0000000000007b1d */ /* 0x000fe20000010000 */
[----:B--2---:R-:W-:-:S04]  /*2a90*/  VIADD R33, R4, UR6 ;  /* 0x0000000604217c36 */ /* 0x004fc80008000000 */
[C---:B------:R-:W-:Y:S01]  /*2aa0*/  VIADD R35, R33.reuse, UR6 ;  /* 0x0000000621237c36 */ /* 0x040fe20008000000 */
[----:B------:R-:W-:-:S04]  /*2ab0*/  LEA R32, P6, R33, R2, 0x1 ;  /* 0x0000000221207211 */ /* 0x000fc800078c08ff */
[-C--:B------:R-:W-:Y:S02]  /*2ac0*/  LEA.HI.X.SX32 R33, R33, R3.reuse, 0x1, P6 ;  /* 0x0000000321217211 */ /* 0x080fe400030f0eff */
[C---:B------:R-:W-:Y:S01]  /*2ad0*/  LEA R34, P6, R35.reuse, R2, 0x1 ;  /* 0x0000000223227211 */ /* 0x040fe200078c08ff */
[----:B------:R-:W2:Y:S01]  /*2ae0*/  LDS.128 R20, [R28] ;  /* 0x000000001c147984 */ /* 0x000ea20000000c00 */
[----:B------:R-:W-:Y:S06]  /*2af0*/  BAR.SYNC.DEFER_BLOCKING 0x0 ;  /* 0x0000000000007b1d */ /* 0x000fec0000010000 */
[----:B------:R3:W-:Y:S02]  /*2b00*/  STSM.16.M88.4 [R56], R36 ;  /* 0x0000002438007844 */ /* 0x0007e40000000200 */
[----:B------:R-:W-:Y:S01]  /*2b10*/  BAR.SYNC.DEFER_BLOCKING 0x0 ;  /* 0x0000000000007b1d */ /* 0x000fe20000010000 */
[C---:B---3--:R-:W-:Y:S01]  /*2b20*/  VIADD R36, R35.reuse, UR6 ;  /* 0x0000000623247c36 */ /* 0x048fe20008000000 */
[----:B------:R-:W-:-:S02]  /*2b30*/  LEA.HI.X.SX32 R35, R35, R3, 0x1, P6 ;  /* 0x0000000323237211 */ /* 0x000fc400030f0eff */
[----:B0-----:R-:W-:Y:S01]  /*2b40*/  PRMT R38, R61, 0x7632, R38 ;  /* 0x000076323d267816 */ /* 0x001fe20000000026 */
[----:B------:R-:W-:Y:S01]  /*2b50*/  VIADD R37, R36, UR6 ;  /* 0x0000000624257c36 */ /* 0x000fe20008000000 */
[----:B------:R-:W-:Y:S01]  /*2b60*/  PRMT R39, R62, 0x7632, R39 ;  /* 0x000076323e277816 */ /* 0x000fe20000000027 */
[----:B------:R-:W0:Y:S01]  /*2b70*/  LDS.128 R16, [R28] ;  /* 0x000000001c107984 */ /* 0x000e220000000c00 */
[----:B------:R-:W-:Y:S06]  /*2b80*/  BAR.SYNC.DEFER_BLOCKING 0x0 ;  /* 0x0000000000007b1d */ /* 0x000fec0000010000 */
[----:B------:R-:W-:Y:S02]  /*2b90*/  STSM.16.M88.4 [R56], R40 ;  /* 0x0000002838007844 */ /* 0x000fe40000000200 */
[----:B------:R-:W-:Y:S06]  /*2ba0*/  BAR.SYNC.DEFER_BLOCKING 0x0 ;  /* 0x0000000000007b1d */ /* 0x000fec0000010000 */
[----:B------:R-:W3:Y:S02]  /*2bb0*/  LDS.128 R12, [R28] ;  /* 0x000000001c0c7984 */ /* 0x000ee40000000c00 */
[----:B------:R-:W-:Y:S06]  /*2bc0*/  BAR.SYNC.DEFER_BLOCKING 0x0 ;  /* 0x0000000000007b1d */ /* 0x000fec0000010000 */
[----:B------:R-:W-:Y:S02]  /*2bd0*/  STSM.16.M88.4 [R56], R44 ;  /* 0x0000002c38007844 */ /* 0x000fe40000000200 */
[----:B------:R-:W-:Y:S06]  /*2be0*/  BAR.SYNC.DEFER_BLOCKING 0x0 ;  /* 0x0000000000007b1d */ /* 0x000fec0000010000 */
[----:B------:R-:W4:Y:S02]  /*2bf0*/  LDS.128 R8, [R28] ;  /* 0x000000001c087984 */ /* 0x000f240000000c00 */
[----:B------:R-:W-:Y:S06]  /*2c00*/  BAR.SYNC.DEFER_BLOCKING 0x0 ;  /* 0x0000000000007b1d */ /* 0x000fec0000010000 */
[----:B------:R-:W-:Y:S02]  /*2c10*/  STSM.16.M88.4 [R56], R48 ;  /* 0x0000003038007844 */ /* 0x000fe40000000200 */
[----:B------:R-:W-:Y:S06]  /*2c20*/  BAR.SYNC.DEFER_BLOCKING 0x0 ;  /* 0x0000000000007b1d */ /* 0x000fec0000010000 */
[----:B------:R-:W5:Y:S02]  /*2c30*/  LDS.128 R4, [R28] ;  /* 0x000000001c047984 */ /* 0x000f640000000c00 */
[----:B------:R-:W-:Y:S06]  /*2c40*/  BAR.SYNC.DEFER_BLOCKING 0x0 ;  /* 0x0000000000007b1d */ /* 0x000fec0000010000 */
[----:B------:R-:W-:Y:S02]  /*2c50*/  STSM.16.M88.4 [R56], R52 ;  /* 0x0000003438007844 */ /* 0x000fe40000000200 */
[----:B------:R-:W-:Y:S06]  /*2c60*/  BAR.SYNC.DEFER_BLOCKING 0x0 ;  /* 0x0000000000007b1d */ /* 0x000fec0000010000 */
[----:B------:R1:W-:Y:S01]  /*2c70*/  @P3 STG.E.U16 desc[UR14][R30.64], R60 ;  /* 0x0000003c1e003986 */ /* 0x0003e2000c10150e */
[----:B------:R-:W-:Y:S01]  /*2c80*/  ISETP.LT.AND P3, PT, R29, UR7, !P0 ;  /* 0x000000071d007c0c */ /* 0x000fe2000c761270 */
[----:B------:R-:W-:Y:S01]  /*2c90*/  VIADD R29, R0, 0x6 ;  /* 0x00000006001d7836 */ /* 0x000fe20000000000 */
[----:B-1----:R-:W-:-:S02]  /*2ca0*/  PRMT R31, R60, 0x7632, R31 ;  /* 0x000076323c1f7816 */ /* 0x002fc4000000001f */
[----:B------:R-:W-:-:S03]  /*2cb0*/  LEA R30, P6, R36, R2, 0x1 ;  /* 0x00000002241e7211 */ /* 0x000fc600078c08ff */
[----:B------:R1:W-:Y:S01]  /*2cc0*/  @P2 STG.E.U16 desc[UR14][R32.64], R31 ;  /* 0x0000001f20002986 */ /* 0x0003e2000c10150e */
[----:B------:R-:W-:Y:S01]  /*2cd0*/  ISETP.LT.AND P2, PT, R29, UR7, !P0 ;  /* 0x000000071d007c0c */ /* 0x000fe2000c741270 */
[C---:B------:R-:W-:Y:S02]  /*2ce0*/  VIADD R29, R0.reuse, 0x7 ;  /* 0x00000007001d7836 */ /* 0x040fe40000000000 */
[----:B------:R2:W-:Y:S03]  /*2cf0*/  @P1 STG.E.U16 desc[UR14][R34.64], R61 ;  /* 0x0000003d22001986 */ /* 0x0005e6000c10150e */
[----:B------:R-:W-:Y:S01]  /*2d00*/  ISETP.LT.AND P1, PT, R29, UR7, !P0 ;  /* 0x000000071d007c0c */ /* 0x000fe2000c721270 */
[----:B------:R-:W-:Y:S01]  /*2d10*/  VIADD R29, R0, 0x8 ;  /* 0x00000008001d7836 */ /* 0x000fe20000000000 */
[----:B-1----:R-:W-:Y:S01]  /*2d20*/  LEA.HI.X.SX32 R31, R36, R3, 0x1, P6 ;  /* 0x00000003241f7211 */ /* 0x002fe200030f0eff */
[C---:B------:R-:W-:Y:S01]  /*2d30*/  VIADD R33, R37.reuse, UR6 ;  /* 0x0000000625217c36 */ /* 0x040fe20008000000 */
[----:B------:R-:W-:-:S03]  /*2d40*/  LEA R36, P6, R37, R2, 0x1 ;  /* 0x0000000225247211 */ /* 0x000fc600078c08ff */
[----:B------:R1:W-:Y:S01]  /*2d50*/  @P5 STG.E.U16 desc[UR14][R30.64], R38 ;  /* 0x000000261e005986 */ /* 0x0003e2000c10150e */
[-C--:B------:R-:W-:Y:S01]  /*2d60*/  LEA.HI.X.SX32 R37, R37, R3.reuse, 0x1, P6 ;  /* 0x0000000325257211 */ /* 0x080fe200030f0eff */
[----:B--2---:R-:W-:Y:S01]  /*2d70*/  VIADD R35, R33, UR6 ;  /* 0x0000000621237c36 */ /* 0x004fe20008000000 */
[----:B------:R-:W-:Y:S01]  /*2d80*/  ISETP.LT.AND P5, PT, R29, UR7, !P0 ;  /* 0x000000071d007c0c */ /* 0x000fe2000c7a1270 */
[C---:B------:R-:W-:Y:S01]  /*2d90*/  VIADD R29, R0.reuse, 0x9 ;  /* 0x00000009001d7836 */ /* 0x040fe20000000000 */
[CC--:B------:R-:W-:Y:S01]  /*2da0*/  LEA R32, P6, R33.reuse, R2.reuse, 0x1 ;  /* 0x0000000221207211 */ /* 0x0c0fe200078c08ff */
[----:B------:R2:W-:Y:S03]  /*2db0*/  @P4 STG.E.U16 desc[UR14][R36.64], R62 ;  /* 0x0000003e24004986 */ /* 0x0005e6000c10150e */
[----:B------:R-:W-:Y:S02]  /*2dc0*/  LEA.HI.X.SX32 R33, R33, R3, 0x1, P6 ;  /* 0x0000000321217211 */ /* 0x000fe400030f0eff */
[----:B------:R-:W-:Y:S01]  /*2dd0*/  ISETP.LT.AND P4, PT, R29, UR7, !P0 ;  /* 0x000000071d007c0c */ /* 0x000fe2000c781270 */
[----:B------:R-:W-:Y:S01]  /*2de0*/  VIADD R29, R0, 0xa ;  /* 0x0000000a001d7836 */ /* 0x000fe20000000000 */
[C---:B------:R-:W-:Y:S01]  /*2df0*/  LEA R34, P6, R35.reuse, R2, 0x1 ;  /* 0x0000000223227211 */ /* 0x040fe200078c08ff */
[----:B-1----:R-:W-:Y:S01]  /*2e00*/  VIADD R31, R35, UR6 ;  /* 0x00000006231f7c36 */ /* 0x002fe20008000000 */
[----:B------:R1:W-:Y:S01]  /*2e10*/  @P3 STG.E.U16 desc[UR14][R32.64], R39 ;  /* 0x0000002720003986 */ /* 0x0003e2000c10150e */
[----:B------:R-:W-:-:S02]  /*2e20*/  PRMT R38, R63, 0x7632, R38 ;  /* 0x000076323f267816 */ /* 0x000fc40000000026 */
[-C--:B------:R-:W-:Y:S01]  /*2e30*/  LEA.HI.X.SX32 R35, R35, R3.reuse, 0x1, P6 ;  /* 0x0000000323237211 */ /* 0x080fe200030f0eff */
[----:B--2---:R-:W-:Y:S01]  /*2e40*/  VIADD R37, R31, UR6 ;  /* 0x000000061f257c36 */ /* 0x004fe20008000000 */
[----:B------:R-:W-:Y:S01]  /*2e50*/  ISETP.LT.AND P3, PT, R29, UR7, !P0 ;  /* 0x000000071d007c0c */ /* 0x000fe2000c761270 */
[C---:B------:R-:W-:Y:S01]  /*2e60*/  VIADD R29, R0.reuse, 0xb ;  /* 0x0000000b001d7836 */ /* 0x040fe20000000000 */
[-C--:B------:R-:W-:Y:S01]  /*2e70*/  LEA R30, P6, R31, R2.reuse, 0x1 ;  /* 0x000000021f1e7211 */ /* 0x080fe200078c08ff */
[----:B------:R2:W-:Y:S03]  /*2e80*/  @P2 STG.E.U16 desc[UR14][R34.64], R63 ;  /* 0x0000003f22002986 */ /* 0x0005e6000c10150e */
[----:B------:R-:W-:Y:S01]  /*2e90*/  ISETP.LT.AND P2, PT, R29, UR7, !P0 ;  /* 0x000000071d007c0c */ /* 0x000fe2000c741270 */
[----:B------:R-:W-:Y:S01]  /*2ea0*/  VIADD R29, R0, 0xc ;  /* 0x0000000c001d7836 */ /* 0x000fe20000000000 */
[----:B------:R-:W-:Y:S01]  /*2eb0*/  LEA.HI.X.SX32 R31, R31, R3, 0x1, P6 ;  /* 0x000000031f1f7211 */ /* 0x000fe200030f0eff */
[C---:B-1----:R-:W-:Y:S01]  /*2ec0*/  VIADD R33, R37.reuse, UR6 ;  /* 0x0000000625217c36 */ /* 0x042fe20008000000 */
        /* <DEDUP_REMOVED lines=12> */
[----:B-1----:R-:W-:-:S03]  /*2f90*/  VIADD R31, R35, UR6 ;  /* 0x00000006231f7c36 */ /* 0x002fc60008000000 */
[----:B------:R-:W-:Y:S02]  /*2fa0*/  LEA.HI.X.SX32 R35, R35, R3, 0x1, P6 ;  /* 0x0000000323237211 */ /* 0x000fe400030f0eff */
[----:B--2---:R-:W-:Y:S01]  /*2fb0*/  PRMT R37, R24, 0x7632, R37 ;  /* 0x0000763218257816 */ /* 0x004fe20000000025 */
[----:B------:R-:W-:Y:S01]  /*2fc0*/  VIADD R24, R0, 0xf ;  /* 0x0000000f00187836 */ /* 0x000fe20000000000 */
[----:B------:R-:W-:-:S03]  /*2fd0*/  LEA R30, P6, R31, R2, 0x1 ;  /* 0x000000021f1e7211 */ /* 0x000fc600078c08ff */
[----:B------:R1:W-:Y:S01]  /*2fe0*/  @P4 STG.E.U16 desc[UR14][R32.64], R37 ;  /* 0x0000002520004986 */ /* 0x0003e2000c10150e */
[----:B------:R-:W-:Y:S01]  /*2ff0*/  ISETP.LT.AND P4, PT, R29, UR7, !P0 ;  /* 0x000000071d007c0c */ /* 0x000fe2000c781270 */
[C---:B------:R-:W-:Y:S01]  /*3000*/  VIADD R29, R31.reuse, UR6 ;  /* 0x000000061f1d7c36 */ /* 0x040fe20008000000 */
[----:B------:R-:W-:Y:S01]  /*3010*/  LEA.HI.X.SX32 R31, R31, R3, 0x1, P6 ;  /* 0x000000031f1f7211 */ /* 0x000fe200030f0eff */
[----:B------:R2:W-:Y:S01]  /*3020*/  @P3 STG.E.U16 desc[UR14][R34.64], R25 ;  /* 0x0000001922003986 */ /* 0x0005e2000c10150e */
[----:B------:R-:W-:Y:S01]  /*3030*/  ISETP.LT.AND P3, PT, R24, UR7, !P0 ;  /* 0x0000000718007c0c */ /* 0x000fe2000c761270 */
[----:B------:R-:W-:Y:S01]  /*3040*/  VIADD R24, R0, 0x10 ;  /* 0x0000001000187836 */ /* 0x000fe20000000000 */
[C---:B------:R-:W-:Y:S01]  /*3050*/  LEA R36, P6, R29.reuse, R2, 0x1 ;  /* 0x000000021d247211 */ /* 0x040fe200078c08ff */
[----:B-1----:R-:W-:-:S03]  /*3060*/  VIADD R33, R29, UR6 ;  /* 0x000000061d217c36 */ /* 0x002fc60008000000 */
[----:B------:R-:W-:Y:S01]  /*3070*/  LEA.HI.X.SX32 R37, R29, R3, 0x1, P6 ;  /* 0x000000031d257211 */ /* 0x000fe200030f0eff */
[----:B------:R-:W-:Y:S01]  /*3080*/  VIADD R29, R0, 0x12 ;  /* 0x00000012001d7836 */ /* 0x000fe20000000000 */
[----:B--2---:R-:W-:Y:S01]  /*3090*/  PRMT R35, R25, 0x7632, R35 ;  /* 0x0000763219237816 */ /* 0x004fe20000000023 */
[C---:B------:R-:W-:Y:S01]  /*30a0*/  VIADD R25, R33.reuse, UR6 ;  /* 0x0000000621197c36 */ /* 0x040fe20008000000 */
[----:B------:R-:W-:-:S03]  /*30b0*/  LEA R32, P6, R33, R2, 0x1 ;  /* 0x0000000221207211 */ /* 0x000fc600078c08ff */
[----:B------:R1:W-:Y:S01]  /*30c0*/  @P2 STG.E.U16 desc[UR14][R30.64], R35 ;  /* 0x000000231e002986 */ /* 0x0003e2000c10150e */
[----:B------:R-:W-:Y:S01]  /*30d0*/  ISETP.LT.AND P2, PT, R24, UR7, !P0 ;  /* 0x0000000718007c0c */ /* 0x000fe2000c741270 */
[----:B------:R-:W-:Y:S01]  /*30e0*/  VIADD R24, R0, 0x11 ;  /* 0x0000001100187836 */ /* 0x000fe20000000000 */
[----:B------:R-:W-:Y:S01]  /*30f0*/  LEA.HI.X.SX32 R33, R33, R3, 0x1, P6 ;  /* 0x0000000321217211 */ /* 0x000fe200030f0eff */
[----:B------:R2:W-:Y:S03]  /*3100*/  @P1 STG.E.U16 desc[UR14][R36.64], R26 ;  /* 0x0000001a24001986 */ /* 0x0005e6000c10150e */
[----:B------:R-:W-:Y:S02]  /*3110*/  ISETP.LT.AND P1, PT, R24, UR7, !P0 ;  /* 0x0000000718007c0c */ /* 0x000fe4000c721270 */
[C---:B------:R-:W-:Y:S01]  /*3120*/  LEA R24, P6, R25.reuse, R2, 0x1 ;  /* 0x0000000219187211 */ /* 0x040fe200078c08ff */
[----:B-1----:R-:W-:-:S03]  /*3130*/  VIADD R31, R25, UR6 ;  /* 0x00000006191f7c36 */ /* 0x002fc60008000000 */
[-C--:B------:R-:W-:Y:S02]  /*3140*/  LEA.HI.X.SX32 R25, R25, R3.reuse, 0x1, P6 ;  /* 0x0000000319197211 */ /* 0x080fe400030f0eff */
[----:B--2---:R-:W-:Y:S01]  /*3150*/  PRMT R37, R26, 0x7632, R37 ;  /* 0x000076321a257816 */ /* 0x004fe20000000025 */
[----:B------:R-:W-:Y:S01]  /*3160*/  VIADD R26, R0, 0x13 ;  /* 0x00000013001a7836 */ /* 0x000fe20000000000 */
[-C--:B------:R-:W-:Y:S02]  /*3170*/  LEA R30, P6, R31, R2.reuse, 0x1 ;  /* 0x000000021f1e7211 */ /* 0x080fe400078c08ff */
[----:B------:R-:W-:Y:S01]  /*3180*/  PRMT R36, R27, 0x7632, R36 ;  /* 0x000076321b247816 */ /* 0x000fe20000000024 */
[----:B------:R1:W-:Y:S01]  /*3190*/  @P5 STG.E.U16 desc[UR14][R32.64], R37 ;  /* 0x0000002520005986 */ /* 0x0003e2000c10150e */
[----:B------:R-:W-:Y:S01]  /*31a0*/  ISETP.LT.AND P5, PT, R29, UR7, !P0 ;  /* 0x000000071d007c0c */ /* 0x000fe2000c7a1270 */
[C---:B------:R-:W-:Y:S01]  /*31b0*/  VIADD R29, R31.reuse, UR6 ;  /* 0x000000061f1d7c36 */ /* 0x040fe20008000000 */
[-C--:B------:R-:W-:Y:S01]  /*31c0*/  LEA.HI.X.SX32 R31, R31, R3.reuse, 0x1, P6 ;  /* 0x000000031f1f7211 */ /* 0x080fe200030f0eff */
[----:B------:R2:W-:Y:S01]  /*31d0*/  @P4 STG.E.U16 desc[UR14][R24.64], R27 ;  /* 0x0000001b18004986 */ /* 0x0005e2000c10150e */
[----:B------:R-:W-:Y:S01]  /*31e0*/  ISETP.LT.AND P4, PT, R26, UR7, !P0 ;  /* 0x000000071a007c0c */ /* 0x000fe2000c781270 */
[----:B------:R-:W-:Y:S01]  /*31f0*/  VIADD R26, R0, 0x14 ;  /* 0x00000014001a7836 */ /* 0x000fe20000000000 */
[C---:B------:R-:W-:Y:S01]  /*3200*/  LEA R34, P6, R29.reuse, R2, 0x1 ;  /* 0x000000021d227211 */ /* 0x040fe200078c08ff */
[----:B------:R0:W-:Y:S03]  /*3210*/  @P3 STG.E.U16 desc[UR14][R30.64], R36 ;  /* 0x000000241e003986 */ /* 0x0001e6000c10150e */
[C---:B------:R-:W-:Y:S01]  /*3220*/  LEA.HI.X.SX32 R35, R29.reuse, R3, 0x1, P6 ;  /* 0x000000031d237211 */ /* 0x040fe200030f0eff */
[----:B-1----:R-:W-:Y:S01]  /*3230*/  VIADD R33, R29, UR6 ;  /* 0x000000061d217c36 */ /* 0x002fe20008000000 */
[----:B------:R-:W-:Y:S01]  /*3240*/  ISETP.LT.AND P3, PT, R26, UR7, !P0 ;  /* 0x000000071a007c0c */ /* 0x000fe2000c761270 */
[----:B------:R-:W-:-:S02]  /*3250*/  VIADD R26, R0, 0x16 ;  /* 0x00000016001a7836 */ /* 0x000fc40000000000 */
[----:B--2---:R-:W-:Y:S01]  /*3260*/  VIADD R24, R0, 0x15 ;  /* 0x0000001500187836 */ /* 0x004fe20000000000 */
[CC--:B------:R-:W-:Y:S01]  /*3270*/  LEA R32, P6, R33.reuse, R2.reuse, 0x1 ;  /* 0x0000000221207211 */ /* 0x0c0fe200078c08ff */
[C---:B------:R-:W-:Y:S01]  /*3280*/  VIADD R25, R33.reuse, UR6 ;  /* 0x0000000621197c36 */ /* 0x040fe20008000000 */
[----:B------:R1:W-:Y:S01]  /*3290*/  @P2 STG.E.U16 desc[UR14][R34.64], R20 ;  /* 0x0000001422002986 */ /* 0x0003e2000c10150e */
[----:B0-----:R-:W-:Y:S02]  /*32a0*/  PRMT R31, R20, 0x7632, R31 ;  /* 0x00007632141f7816 */ /* 0x001fe4000000001f */
[-C--:B------:R-:W-:Y:S01]  /*32b0*/  LEA.HI.X.SX32 R33, R33, R3.reuse, 0x1, P6 ;  /* 0x0000000321217211 */ /* 0x080fe200030f0eff */
[C---:B------:R-:W-:Y:S01]  /*32c0*/  VIADD R27, R25.reuse, UR6 ;  /* 0x00000006191b7c36 */ /* 0x040fe20008000000 */
[----:B------:R-:W-:Y:S02]  /*32d0*/  ISETP.LT.AND P2, PT, R24, UR7, !P0 ;  /* 0x0000000718007c0c */ /* 0x000fe4000c741270 */
[-C--:B------:R-:W-:Y:S01]  /*32e0*/  LEA R24, P6, R25, R2.reuse, 0x1 ;  /* 0x0000000219187211 */ /* 0x080fe200078c08ff */
[----:B------:R0:W-:Y:S01]  /*32f0*/  @P1 STG.E.U16 desc[UR14][R32.64], R31 ;  /* 0x0000001f20001986 */ /* 0x0001e2000c10150e */
[----:B------:R-:W-:Y:S01]  /*3300*/  ISETP.LT.AND P1, PT, R26, UR7, !P0 ;  /* 0x000000071a007c0c */ /* 0x000fe2000c721270 */
[----:B------:R-:W-:Y:S01]  /*3310*/  VIADD R29, R27, UR6 ;  /* 0x000000061b1d7c36 */ /* 0x000fe20008000000 */
[----:B------:R-:W-:Y:S01]  /*3320*/  LEA.HI.X.SX32 R25, R25, R3, 0x1, P6 ;  /* 0x0000000319197211 */ /* 0x000fe200030f0eff */
[----:B-1----:R-:W-:Y:S01]  /*3330*/  VIADD R20, R0, 0x17 ;  /* 0x0000001700147836 */ /* 0x002fe20000000000 */
[----:B------:R-:W-:-:S03]  /*3340*/  LEA R26, P6, R27, R2, 0x1 ;  /* 0x000000021b1a7211 */ /* 0x000fc600078c08ff */
[----:B------:R1:W-:Y:S01]  /*3350*/  @P5 STG.E.U16 desc[UR14][R24.64], R21 ;  /* 0x0000001518005986 */ /* 0x0003e2000c10150e */
[----:B------:R-:W-:Y:S01]  /*3360*/  ISETP.LT.AND P5, PT, R20, UR7, !P0 ;  /* 0x0000000714007c0c */ /* 0x000fe2000c7a1270 */
[----:B------:R-:W-:Y:S01]  /*3370*/  VIADD R20, R0, 0x18 ;  /* 0x0000001800147836 */ /* 0x000fe20000000000 */
[----:B------:R-:W-:Y:S01]  /*3380*/  LEA.HI.X.SX32 R27, R27, R3, 0x1, P6 ;  /* 0x000000031b1b7211 */ /* 0x000fe200030f0eff */
[C---:B0-----:R-:W-:Y:S01]  /*3390*/  VIADD R33, R29.reuse, UR6 ;  /* 0x000000061d217c36 */ /* 0x041fe20008000000 */
[----:B------:R-:W-:-:S04]  /*33a0*/  LEA R30, P6, R29, R2, 0x1 ;  /* 0x000000021d1e7211 */ /* 0x000fc800078c08ff */
[-C--:B------:R-:W-:Y:S02]  /*33b0*/  LEA.HI.X.SX32 R31, R29, R3.reuse, 0x1, P6 ;  /* 0x000000031d1f7211 */ /* 0x080fe400030f0eff */
[----:B------:R-:W-:Y:S01]  /*33c0*/  LEA R32, P6, R33, R2, 0x1 ;  /* 0x0000000221207211 */ /* 0x000fe200078c08ff */
[----:B-1----:R-:W-:Y:S01]  /*33d0*/  VIADD R24, R0, 0x1a ;  /* 0x0000001a00187836 */ /* 0x002fe20000000000 */
[----:B------:R-:W-:Y:S01]  /*33e0*/  PRMT R25, R21, 0x7632, R25 ;  /* 0x0000763215197816 */ /* 0x000fe20000000019 */
[C---:B------:R-:W-:Y:S01]  /*33f0*/  VIADD R21, R33.reuse, UR6 ;  /* 0x0000000621157c36 */ /* 0x040fe20008000000 */
[----:B------:R-:W-:Y:S02]  /*3400*/  LEA.HI.X.SX32 R33, R33, R3, 0x1, P6 ;  /* 0x0000000321217211 */ /* 0x000fe400030f0eff */
[----:B------:R-:W-:Y:S01]  /*3410*/  PRMT R29, R22, 0x7632, R29 ;  /* 0x00007632161d7816 */ /* 0x000fe2000000001d */
[----:B------:R0:W-:Y:S01]  /*3420*/  @P4 STG.E.U16 desc[UR14][R26.64], R25 ;  /* 0x000000191a004986 */ /* 0x0001e2000c10150e */
[----:B------:R-:W-:Y:S01]  /*3430*/  ISETP.LT.AND P4, PT, R20, UR7, !P0 ;  /* 0x0000000714007c0c */ /* 0x000fe2000c781270 */
[----:B------:R-:W-:-:S02]  /*3440*/  VIADD R20, R0, 0x19 ;  /* 0x0000001900147836 */ /* 0x000fc40000000000 */
[----:B------:R1:W-:Y:S03]  /*3450*/  @P3 STG.E.U16 desc[UR14][R30.64], R22 ;  /* 0x000000161e003986 */ /* 0x0003e6000c10150e */
[----:B------:R-:W-:Y:S01]  /*3460*/  ISETP.LT.AND P3, PT, R20, UR7, !P0 ;  /* 0x0000000714007c0c */ /* 0x000fe2000c761270 */
[----:B------:R2:W-:Y:S01]  /*3470*/  @P2 STG.E.U16 desc[UR14][R32.64], R29 ;  /* 0x0000001d20002986 */ /* 0x0005e2000c10150e */
[C---:B------:R-:W-:Y:S02]  /*3480*/  LEA R20, P6, R21.reuse, R2, 0x1 ;  /* 0x0000000215147211 */ /* 0x040fe400078c08ff */
[----:B------:R-:W-:Y:S01]  /*3490*/  ISETP.LT.AND P2, PT, R24, UR7, !P0 ;  /* 0x0000000718007c0c */ /* 0x000fe2000c741270 */
[C---:B0-----:R-:W-:Y:S01]  /*34a0*/  VIADD R25, R21.reuse, UR6 ;  /* 0x0000000615197c36 */ /* 0x041fe20008000000 */
[----:B------:R-:W-:-:S03]  /*34b0*/  LEA.HI.X.SX32 R21, R21, R3, 0x1, P6 ;  /* 0x0000000315157211 */ /* 0x000fc600030f0eff */
[C---:B------:R-:W-:Y:S01]  /*34c0*/  VIADD R27, R25.reuse, UR6 ;  /* 0x00000006191b7c36 */ /* 0x040fe20008000000 */
[-C--:B------:R-:W-:Y:S01]  /*34d0*/  LEA R24, P6, R25, R2.reuse, 0x1 ;  /* 0x0000000219187211 */ /* 0x080fe200078c08ff */
[----:B-1----:R-:W-:Y:S01]  /*34e0*/  VIADD R22, R0, 0x1b ;  /* 0x0000001b00167836 */ /* 0x002fe20000000000 */
[----:B------:R0:W-:Y:S01]  /*34f0*/  @P1 STG.E.U16 desc[UR14][R20.64], R23 ;  /* 0x0000001714001986 */ /* 0x0001e2000c10150e */
[----:B--2---:R-:W-:Y:S01]  /*3500*/  VIADD R29, R27, UR6 ;  /* 0x000000061b1d7c36 */ /* 0x004fe20008000000 */
[-C--:B------:R-:W-:Y:S02]  /*3510*/  LEA.HI.X.SX32 R25, R25, R3.reuse, 0x1, P6 ;  /* 0x0000000319197211 */ /* 0x080fe400030f0eff */
[-C--:B------:R-:W-:Y:S02]  /*3520*/  LEA R26, P6, R27, R2.reuse, 0x1 ;  /* 0x000000021b1a7211 */ /* 0x080fe400078c08ff */
[----:B------:R-:W-:Y:S02]  /*3530*/  PRMT R31, R23, 0x7632, R31 ;  /* 0x00007632171f7816 */ /* 0x000fe4000000001f */
[----:B------:R-:W-:Y:S01]  /*3540*/  ISETP.LT.AND P1, PT, R22, UR7, !P0 ;  /* 0x0000000716007c0c */ /* 0x000fe2000c721270 */
[C---:B------:R-:W-:Y:S01]  /*3550*/  VIADD R22, R0.reuse, 0x1c ;  /* 0x0000001c00167836 */ /* 0x040fe20000000000 */
[-C--:B------:R-:W-:Y:S01]  /*3560*/  LEA.HI.X.SX32 R27, R27, R3.reuse, 0x1, P6 ;  /* 0x000000031b1b7211 */ /* 0x080fe200030f0eff */
[----:B------:R1:W-:Y:S01]  /*3570*/  @P5 STG.E.U16 desc[UR14][R24.64], R31 ;  /* 0x0000001f18005986 */ /* 0x0003e2000c10150e */
[----:B0-----:R-:W-:Y:S01]  /*3580*/  VIADD R20, R0, 0x1d ;  /* 0x0000001d00147836 */ /* 0x001fe20000000000 */
[C---:B------:R-:W-:Y:S01]  /*3590*/  LEA R30, P6, R29.reuse, R2, 0x1 ;  /* 0x000000021d1e7211 */ /* 0x040fe200078c08ff */
[----:B------:R-:W-:Y:S01]  /*35a0*/  VIADD R21, R29, UR6 ;  /* 0x000000061d157c36 */ /* 0x000fe20008000000 */
[----:B------:R0:W-:Y:S01]  /*35b0*/  @P4 STG.E.U16 desc[UR14][R26.64], R16 ;  /* 0x000000101a004986 */ /* 0x0001e2000c10150e */
[----:B------:R-:W-:Y:S01]  /*35c0*/  ISETP.LT.AND P5, PT, R22, UR7, !P0 ;  /* 0x0000000716007c0c */ /* 0x000fe2000c7a1270 */
[----:B------:R-:W-:Y:S01]  /*35d0*/  VIADD R22, R0, 0x1e ;  /* 0x0000001e00167836 */ /* 0x000fe20000000000 */
[----:B------:R-:W-:Y:S01]  /*35e0*/  ISETP.LT.AND P4, PT, R20, UR7, !P0 ;  /* 0x0000000714007c0c */ /* 0x000fe2000c781270 */
[----:B------:R-:W-:Y:S01]  /*35f0*/  VIADD R23, R21, UR6 ;  /* 0x0000000615177c36 */ /* 0x000fe20008000000 */
[----:B-1----:R-:W-:-:S03]  /*3600*/  LEA.HI.X.SX32 R31, R29, R3, 0x1, P6 ;  /* 0x000000031d1f7211 */ /* 0x002fc600030f0eff */
[----:B------:R-:W-:Y:S01]  /*3610*/  VIADD R25, R23, UR6 ;  /* 0x0000000617197c36 */ /* 0x000fe20008000000 */
[C---:B------:R-:W-:Y:S02]  /*3620*/  LEA R20, P6, R21.reuse, R2, 0x1 ;  /* 0x0000000215147211 */ /* 0x040fe400078c08ff */
[----:B0-----:R-:W-:Y:S01]  /*3630*/  PRMT R27, R16, 0x7632, R27 ;  /* 0x00007632101b7816 */ /* 0x001fe2000000001b */
[----:B------:R-:W-:Y:S01]  /*3640*/  VIADD R16, R0, 0x1f ;  /* 0x0000001f00107836 */ /* 0x000fe20000000000 */
[----:B------:R-:W-:-:S03]  /*3650*/  LEA.HI.X.SX32 R21, R21, R3, 0x1, P6 ;  /* 0x0000000315157211 */ /* 0x000fc600030f0eff */
[----:B------:R0:W-:Y:S01]  /*3660*/  @P3 STG.E.U16 desc[UR14][R30.64], R27 ;  /* 0x0000001b1e003986 */ /* 0x0001e2000c10150e */
[----:B------:R-:W-:Y:S02]  /*3670*/  ISETP.LT.AND P3, PT, R22, UR7, !P0 ;  /* 0x0000000716007c0c */ /* 0x000fe4000c761270 */
[CC--:B------:R-:W-:Y:S01]  /*3680*/  LEA R22, P6, R23.reuse, R2.reuse, 0x1 ;  /* 0x0000000217167211 */ /* 0x0c0fe200078c08ff */
[----:B------:R1:W-:Y:S01]  /*3690*/  @P2 STG.E.U16 desc[UR14][R20.64], R17 ;  /* 0x0000001114002986 */ /* 0x0003e2000c10150e */
[----:B------:R-:W-:Y:S01]  /*36a0*/  ISETP.LT.AND P2, PT, R16, UR7, !P0 ;  /* 0x0000000710007c0c */ /* 0x000fe2000c741270 */
[----:B------:R-:W-:Y:S01]  /*36b0*/  VIADD R16, R0, 0x20 ;  /* 0x0000002000107836 */ /* 0x000fe20000000000 */
[----:B------:R-:W-:Y:S01]  /*36c0*/  LEA.HI.X.SX32 R23, R23, R3, 0x1, P6 ;  /* 0x0000000317177211 */ /* 0x000fe200030f0eff */
[----:B------:R-:W2:Y:S01]  /*36d0*/  LDS.128 R28, [R28] ;  /* 0x000000001c1c7984 */ /* 0x000ea20000000c00 */
[C---:B------:R-:W-:Y:S01]  /*36e0*/  LEA R24, P6, R25.reuse, R2, 0x1 ;  /* 0x0000000219187211 */ /* 0x040fe200078c08ff */
[----:B0-----:R-:W-:-:S03]  /*36f0*/  VIADD R27, R25, UR6 ;  /* 0x00000006191b7c36 */ /* 0x001fc60008000000 */
[-C--:B------:R-:W-:Y:S02]  /*3700*/  LEA.HI.X.SX32 R25, R25, R3.reuse, 0x1, P6 ;  /* 0x0000000319197211 */ /* 0x080fe400030f0eff */
[----:B-1----:R-:W-:Y:S01]  /*3710*/  PRMT R21, R17, 0x7632, R21 ;  /* 0x0000763211157816 */ /* 0x002fe20000000015 */
[C---:B------:R-:W-:Y:S01]  /*3720*/  VIADD R17, R27.reuse, UR6 ;  /* 0x000000061b117c36 */ /* 0x040fe20008000000 */
[C---:B------:R-:W-:Y:S01]  /*3730*/  LEA R26, P6, R27.reuse, R2, 0x1 ;  /* 0x000000021b1a7211 */ /* 0x040fe200078c08ff */
[----:B------:R-:W-:Y:S02]  /*3740*/  VIADD R20, R0, 0x22 ;  /* 0x0000002200147836 */ /* 0x000fe40000000000 */
[----:B------:R0:W-:Y:S01]  /*3750*/  @P1 STG.E.U16 desc[UR14][R22.64], R21 ;  /* 0x0000001516001986 */ /* 0x0001e2000c10150e */
[----:B------:R-:W-:Y:S01]  /*3760*/  ISETP.LT.AND P1, PT, R16, UR7, !P0 ;  /* 0x0000000710007c0c */ /* 0x000fe2000c721270 */
[----:B------:R-:W-:Y:S01]  /*3770*/  VIADD R16, R0, 0x21 ;  /* 0x0000002100107836 */ /* 0x000fe20000000000 */
[----:B------:R-:W-:Y:S01]  /*3780*/  LEA.HI.X.SX32 R27, R27, R3, 0x1, P6 ;  /* 0x000000031b1b7211 */ /* 0x000fe200030f0eff */
[----:B------:R1:W-:Y:S03]  /*3790*/  @P5 STG.E.U16 desc[UR14][R24.64], R18 ;  /* 0x0000001218005986 */ /* 0x0003e6000c10150e */
[----:B------:R-:W-:-:S02]  /*37a0*/  ISETP.LT.AND P5, PT, R16, UR7, !P0 ;  /* 0x0000000710007c0c */ /* 0x000fc4000c7a1270 */
[C---:B------:R-:W-:Y:S01]  /*37b0*/  LEA R16, P6, R17.reuse, R2, 0x1 ;  /* 0x0000000211107211 */ /* 0x040fe200078c08ff */
[----:B0-----:R-:W-:-:S03]  /*37c0*/  VIADD R21, R17, UR6 ;  /* 0x0000000611157c36 */ /* 0x001fc60008000000 */
[-C--:B------:R-:W-:Y:S02]  /*37d0*/  LEA.HI.X.SX32 R17, R17, R3.reuse, 0x1, P6 ;  /* 0x0000000311117211 */ /* 0x080fe400030f0eff */
[----:B-1----:R-:W-:Y:S01]  /*37e0*/  PRMT R25, R18, 0x7632, R25 ;  /* 0x0000763212197816 */ /* 0x002fe20000000019 */
[C---:B------:R-:W-:Y:S02]  /*37f0*/  VIADD R23, R21.reuse, UR6 ;  /* 0x0000000615177c36 */ /* 0x040fe40008000000 */
[----:B------:R-:W-:Y:S02]  /*3800*/  VIADD R18, R0, 0x23 ;  /* 0x0000002300127836 */ /* 0x000fe40000000000 */
[----:B------:R0:W-:Y:S01]  /*3810*/  @P4 STG.E.U16 desc[UR14][R26.64], R25 ;  /* 0x000000191a004986 */ /* 0x0001e2000c10150e */
[----:B------:R-:W-:Y:S02]  /*3820*/  ISETP.LT.AND P4, PT, R20, UR7, !P0 ;  /* 0x0000000714007c0c */ /* 0x000fe4000c781270 */
[C---:B------:R-:W-:Y:S01]  /*3830*/  LEA R20, P6, R21.reuse, R2, 0x1 ;  /* 0x0000000215147211 */ /* 0x040fe200078c08ff */
[----:B------:R1:W-:Y:S01]  /*3840*/  @P3 STG.E.U16 desc[UR14][R16.64], R19 ;  /* 0x0000001310003986 */ /* 0x0003e2000c10150e */
[----:B------:R-:W-:Y:S01]  /*3850*/  ISETP.LT.AND P3, PT, R18, UR7, !P0 ;  /* 0x0000000712007c0c */ /* 0x000fe2000c761270 */
[----:B------:R-:W-:Y:S01]  /*3860*/  VIADD R18, R0, 0x24 ;  /* 0x0000002400127836 */ /* 0x000fe20000000000 */
[----:B------:R-:W-:-:S02]  /*3870*/  LEA.HI.X.SX32 R21, R21, R3, 0x1, P6 ;  /* 0x0000000315157211 */ /* 0x000fc400030f0eff */
[CC--:B------:R-:W-:Y:S01]  /*3880*/  LEA R22, P6, R23.reuse, R2.reuse, 0x1 ;  /* 0x0000000217167211 */ /* 0x0c0fe200078c08ff */
[----:B0-----:R-:W-:Y:S01]  /*3890*/  VIADD R25, R23, UR6 ;  /* 0x0000000617197c36 */ /* 0x001fe20008000000 */
[----:B------:R-:W-:Y:S02]  /*38a0*/  PRMT R26, R19, 0x7632, R26 ;  /* 0x00007632131a7816 */ /* 0x000fe4000000001a */
[-C--:B------:R-:W-:Y:S01]  /*38b0*/  LEA.HI.X.SX32 R23, R23, R3.reuse, 0x1, P6 ;  /* 0x0000000317177211 */ /* 0x080fe200030f0eff */
[----:B-1----:R-:W-:Y:S01]  /*38c0*/  VIADD R16, R0, 0x25 ;  /* 0x0000002500107836 */ /* 0x002fe20000000000 */
[CC--:B------:R-:W-:Y:S01]  /*38d0*/  LEA R24, P6, R25.reuse, R2.reuse, 0x1 ;  /* 0x0000000219187211 */ /* 0x0c0fe200078c08ff */
[C---:B------:R-:W-:Y:S01]  /*38e0*/  VIADD R17, R25.reuse, UR6 ;  /* 0x0000000619117c36 */ /* 0x040fe20008000000 */
[----:B------:R0:W-:Y:S01]  /*38f0*/  @P2 STG.E.U16 desc[UR14][R20.64], R26 ;  /* 0x0000001a14002986 */ /* 0x0001e2000c10150e */
[----:B------:R-:W-:Y:S01]  /*3900*/  ISETP.LT.AND P2, PT, R18, UR7, !P0 ;  /* 0x0000000712007c0c */ /* 0x000fe2000c741270 */
[----:B------:R-:W-:Y:S01]  /*3910*/  VIADD R18, R0, 0x26 ;  /* 0x0000002600127836 */ /* 0x000fe20000000000 */
[----:B------:R-:W-:Y:S01]  /*3920*/  LEA.HI.X.SX32 R25, R25, R3, 0x1, P6 ;  /* 0x0000000319197211 */ /* 0x000fe200030f0eff */
[----:B---3--:R1:W-:Y:S01]  /*3930*/  @P1 STG.E.U16 desc[UR14][R22.64], R12 ;  /* 0x0000000c16001986 */ /* 0x0083e2000c10150e */
[----:B------:R-:W-:Y:S01]  /*3940*/  ISETP.LT.AND P1, PT, R16, UR7, !P0 ;  /* 0x0000000710007c0c */ /* 0x000fe2000c721270 */
[C---:B------:R-:W-:Y:S01]  /*3950*/  VIADD R19, R17.reuse, UR6 ;  /* 0x0000000611137c36 */ /* 0x040fe20008000000 */
[----:B------:R-:W-:-:S04]  /*3960*/  LEA R16, P6, R17, R2, 0x1 ;  /* 0x0000000211107211 */ /* 0x000fc800078c08ff */
[----:B------:R-:W-:Y:S01]  /*3970*/  LEA.HI.X.SX32 R17, R17, R3, 0x1, P6 ;  /* 0x0000000311117211 */ /* 0x000fe200030f0eff */
[----:B0-----:R-:W-:Y:S01]  /*3980*/  VIADD R21, R19, UR6 ;  /* 0x0000000613157c36 */ /* 0x001fe20008000000 */
[----:B-1----:R-:W-:Y:S01]  /*3990*/  PRMT R23, R12, 0x7632, R23 ;  /* 0x000076320c177816 */ /* 0x002fe20000000017 */
[----:B------:R-:W-:-:S04]  /*39a0*/  VIADD R12, R0, 0x27 ;  /* 0x00000027000c7836 */ /* 0x000fc80000000000 */
[----:B------:R0:W-:Y:S01]  /*39b0*/  @P5 STG.E.U16 desc[UR14][R24.64], R23 ;  /* 0x0000001718005986 */ /* 0x0001e2000c10150e */
[----:B------:R-:W-:Y:S02]  /*39c0*/  ISETP.LT.AND P5, PT, R18, UR7, !P0 ;  /* 0x0000000712007c0c */ /* 0x000fe4000c7a1270 */
[CC--:B------:R-:W-:Y:S01]  /*39d0*/  LEA R18, P6, R19.reuse, R2.reuse, 0x1 ;  /* 0x0000000213127211 */ /* 0x0c0fe200078c08ff */
[----:B------:R1:W-:Y:S01]  /*39e0*/  @P4 STG.E.U16 desc[UR14][R16.64], R13 ;  /* 0x0000000d10004986 */ /* 0x0003e2000c10150e */
[----:B------:R-:W-:Y:S01]  /*39f0*/  ISETP.LT.AND P4, PT, R12, UR7, !P0 ;  /* 0x000000070c007c0c */ /* 0x000fe2000c781270 */
[----:B------:R-:W-:Y:S01]  /*3a00*/  VIADD R12, R0, 0x28 ;  /* 0x00000028000c7836 */ /* 0x000fe20000000000 */
[----:B------:R-:W-:Y:S02]  /*3a10*/  LEA.HI.X.SX32 R19, R19, R3, 0x1, P6 ;  /* 0x0000000313137211 */ /* 0x000fe400030f0eff */
        /* <DEDUP_REMOVED lines=37> */
[----:B----4-:R1:W-:Y:S01]  /*3c70*/  @P3 STG.E.U16 desc[UR14][R18.64], R8 ;  /* 0x0000000812003986 */ /* 0x0103e2000c10150e */
        /* <DEDUP_REMOVED lines=44> */
[C---:B-1----:R-:W-:Y:S01]  /*3f40*/  VIADD R11, R17.reuse, UR6 ;  /* 0x00000006110b7c36 */ /* 0x042fe20008000000 */
[CC--:B------:R-:W-:Y:S01]  /*3f50*/  LEA R16, P6, R17.reuse, R2.reuse, 0x1 ;  /* 0x0000000211107211 */ /* 0x0c0fe200078c08ff */
[----:B------:R-:W-:Y:S01]  /*3f60*/  VIADD R9, R0, 0x35 ;  /* 0x0000003500097836 */ /* 0x000fe20000000000 */
[----:B------:R0:W-:Y:S01]  /*3f70*/  @P1 STG.E.U16 desc[UR14][R12.64], R18 ;  /* 0x000000120c001986 */ /* 0x0001e2000c10150e */
[----:B------:R-:W-:Y:S01]  /*3f80*/  ISETP.LT.AND P1, PT, R10, UR7, !P0 ;  /* 0x000000070a007c0c */ /* 0x000fe2000c721270 */
[----:B------:R-:W-:Y:S01]  /*3f90*/  VIADD R10, R0, 0x36 ;  /* 0x00000036000a7836 */ /* 0x000fe20000000000 */
[----:B------:R-:W-:Y:S01]  /*3fa0*/  LEA.HI.X.SX32 R17, R17, R3, 0x1, P6 ;  /* 0x0000000311117211 */ /* 0x000fe200030f0eff */
[----:B-----5:R1:W-:Y:S01]  /*3fb0*/  @P5 STG.E.U16 desc[UR14][R14.64], R4 ;  /* 0x000000040e005986 */ /* 0x0203e2000c10150e */
[----:B------:R-:W-:-:S02]  /*3fc0*/  LEA R8, P6, R11, R2, 0x1 ;  /* 0x000000020b087211 */ /* 0x000fc400078c08ff */
[----:B------:R-:W-:Y:S02]  /*3fd0*/  ISETP.LT.AND P5, PT, R9, UR7, !P0 ;  /* 0x0000000709007c0c */ /* 0x000fe4000c7a1270 */
[C---:B------:R-:W-:Y:S01]  /*3fe0*/  LEA.HI.X.SX32 R9, R11.reuse, R3, 0x1, P6 ;  /* 0x000000030b097211 */ /* 0x040fe200030f0eff */
[----:B------:R-:W-:-:S04]  /*3ff0*/  VIADD R11, R11, UR6 ;  /* 0x000000060b0b7c36 */ /* 0x000fc80008000000 */
[----:B0-----:R-:W-:Y:S01]  /*4000*/  VIADD R13, R11, UR6 ;  /* 0x000000060b0d7c36 */ /* 0x001fe20008000000 */
[----:B-1----:R-:W-:Y:S01]  /*4010*/  PRMT R15, R4, 0x7632, R15 ;  /* 0x00007632040f7816 */ /* 0x002fe2000000000f */
[----:B------:R-:W-:Y:S02]  /*4020*/  VIADD R4, R0, 0x37 ;  /* 0x0000003700047836 */ /* 0x000fe40000000000 */
[----:B------:R-:W-:Y:S02]  /*4030*/  VIADD R14, R13, UR6 ;  /* 0x000000060d0e7c36 */ /* 0x000fe40008000000 */
[----:B------:R0:W-:Y:S01]  /*4040*/  @P4 STG.E.U16 desc[UR14][R16.64], R15 ;  /* 0x0000000f10004986 */ /* 0x0001e2000c10150e */
[----:B------:R-:W-:Y:S02]  /*4050*/  ISETP.LT.AND P4, PT, R10, UR7, !P0 ;  /* 0x000000070a007c0c */ /* 0x000fe4000c781270 */
[C---:B------:R-:W-:Y:S01]  /*4060*/  LEA R10, P6, R11.reuse, R2, 0x1 ;  /* 0x000000020b0a7211 */ /* 0x040fe200078c08ff */
[----:B------:R1:W-:Y:S01]  /*4070*/  @P3 STG.E.U16 desc[UR14][R8.64], R5 ;  /* 0x0000000508003986 */ /* 0x0003e2000c10150e */
[----:B------:R-:W-:Y:S01]  /*4080*/  ISETP.LT.AND P3, PT, R4, UR7, !P0 ;  /* 0x0000000704007c0c */ /* 0x000fe2000c761270 */
[----:B------:R-:W-:Y:S01]  /*4090*/  VIADD R4, R0, 0x38 ;  /* 0x0000003800047836 */ /* 0x000fe20000000000 */
[----:B------:R-:W-:-:S02]  /*40a0*/  LEA.HI.X.SX32 R11, R11, R3, 0x1, P6 ;  /* 0x000000030b0b7211 */ /* 0x000fc400030f0eff */
[-C--:B------:R-:W-:Y:S02]  /*40b0*/  LEA R12, P6, R13, R2.reuse, 0x1 ;  /* 0x000000020d0c7211 */ /* 0x080fe400078c08ff */
[----:B0-----:R-:W-:Y:S02]  /*40c0*/  PRMT R17, R5, 0x7632, R17 ;  /* 0x0000763205117816 */ /* 0x001fe40000000011 */
[----:B------:R-:W-:Y:S01]  /*40d0*/  LEA.HI.X.SX32 R13, R13, R3, 0x1, P6 ;  /* 0x000000030d0d7211 */ /* 0x000fe200030f0eff */
[----:B-1----:R-:W-:Y:S02]  /*40e0*/  VIADD R5, R0, 0x39 ;  /* 0x0000003900057836 */ /* 0x002fe40000000000 */
[----:B------:R0:W-:Y:S01]  /*40f0*/  @P2 STG.E.U16 desc[UR14][R10.64], R17 ;  /* 0x000000110a002986 */ /* 0x0001e2000c10150e */
[----:B------:R-:W-:Y:S01]  /*4100*/  ISETP.LT.AND P2, PT, R4, UR7, !P0 ;  /* 0x0000000704007c0c */ /* 0x000fe2000c741270 */
[C---:B------:R-:W-:Y:S01]  /*4110*/  VIADD R9, R14.reuse, UR6 ;  /* 0x000000060e097c36 */ /* 0x040fe20008000000 */
[----:B------:R-:W-:Y:S01]  /*4120*/  LEA R4, P6, R14, R2, 0x1 ;  /* 0x000000020e047211 */ /* 0x000fe200078c08ff */
[----:B------:R1:W-:Y:S01]  /*4130*/  @P1 STG.E.U16 desc[UR14][R12.64], R6 ;  /* 0x000000060c001986 */ /* 0x0003e2000c10150e */
[----:B------:R-:W-:-:S02]  /*4140*/  ISETP.LT.AND P1, PT, R5, UR7, !P0 ;  /* 0x0000000705007c0c */ /* 0x000fc4000c721270 */
[-C--:B------:R-:W-:Y:S01]  /*4150*/  LEA.HI.X.SX32 R5, R14, R3.reuse, 0x1, P6 ;  /* 0x000000030e057211 */ /* 0x080fe200030f0eff */
[----:B------:R-:W-:Y:S01]  /*4160*/  VIADD R14, R0, 0x3a ;  /* 0x0000003a000e7836 */ /* 0x000fe20000000000 */
[----:B------:R-:W-:Y:S02]  /*4170*/  PRMT R15, R6, 0x7632, R15 ;  /* 0x00007632060f7816 */ /* 0x000fe4000000000f */
[CC--:B------:R-:W-:Y:S01]  /*4180*/  LEA R8, P6, R9.reuse, R2.reuse, 0x1 ;  /* 0x0000000209087211 */ /* 0x0c0fe200078c08ff */
[C---:B0-----:R-:W-:Y:S02]  /*4190*/  VIADD R11, R9.reuse, UR6 ;  /* 0x00000006090b7c36 */ /* 0x041fe40008000000 */
[----:B------:R0:W-:Y:S01]  /*41a0*/  @P5 STG.E.U16 desc[UR14][R4.64], R15 ;  /* 0x0000000f04005986 */ /* 0x0001e2000c10150e */
[-C--:B------:R-:W-:Y:S01]  /*41b0*/  LEA.HI.X.SX32 R9, R9, R3.reuse, 0x1, P6 ;  /* 0x0000000309097211 */ /* 0x080fe200030f0eff */
[C---:B-1----:R-:W-:Y:S01]  /*41c0*/  VIADD R13, R11.reuse, UR6 ;  /* 0x000000060b0d7c36 */ /* 0x042fe20008000000 */
[C---:B------:R-:W-:Y:S01]  /*41d0*/  LEA R10, P6, R11.reuse, R2, 0x1 ;  /* 0x000000020b0a7211 */ /* 0x040fe200078c08ff */
[----:B------:R-:W-:Y:S01]  /*41e0*/  VIADD R6, R0, 0x3b ;  /* 0x0000003b00067836 */ /* 0x000fe20000000000 */
[----:B------:R-:W-:Y:S01]  /*41f0*/  ISETP.LT.AND P5, PT, R14, UR7, !P0 ;  /* 0x000000070e007c0c */ /* 0x000fe2000c7a1270 */
[----:B------:R1:W-:Y:S01]  /*4200*/  @P4 STG.E.U16 desc[UR14][R8.64], R7 ;  /* 0x0000000708004986 */ /* 0x0003e2000c10150e */
[----:B------:R-:W-:-:S02]  /*4210*/  LEA.HI.X.SX32 R11, R11, R3, 0x1, P6 ;  /* 0x000000030b0b7211 */ /* 0x000fc400030f0eff */
[----:B------:R-:W-:Y:S02]  /*4220*/  PRMT R14, R7, 0x7632, R14 ;  /* 0x00007632070e7816 */ /* 0x000fe4000000000e */
[CC--:B------:R-:W-:Y:S01]  /*4230*/  LEA R12, P6, R13.reuse, R2.reuse, 0x1 ;  /* 0x000000020d0c7211 */ /* 0x0c0fe200078c08ff */
[C---:B0-----:R-:W-:Y:S01]  /*4240*/  VIADD R5, R13.reuse, UR6 ;  /* 0x000000060d057c36 */ /* 0x041fe20008000000 */
[----:B------:R-:W-:Y:S01]  /*4250*/  ISETP.LT.AND P4, PT, R6, UR7, !P0 ;  /* 0x0000000706007c0c */ /* 0x000fe2000c781270 */
[----:B------:R-:W-:Y:S01]  /*4260*/  VIADD R6, R0, 0x3c ;  /* 0x0000003c00067836 */ /* 0x000fe20000000000 */
[-C--:B------:R-:W-:Y:S01]  /*4270*/  LEA.HI.X.SX32 R13, R13, R3.reuse, 0x1, P6 ;  /* 0x000000030d0d7211 */ /* 0x080fe200030f0eff */
[----:B------:R0:W-:Y:S01]  /*4280*/  @P3 STG.E.U16 desc[UR14][R10.64], R14 ;  /* 0x0000000e0a003986 */ /* 0x0001e2000c10150e */
[C---:B------:R-:W-:Y:S01]  /*4290*/  LEA R4, P6, R5.reuse, R2, 0x1 ;  /* 0x0000000205047211 */ /* 0x040fe200078c08ff */
[C---:B-1----:R-:W-:Y:S01]  /*42a0*/  VIADD R7, R5.reuse, UR6 ;  /* 0x0000000605077c36 */ /* 0x042fe20008000000 */
[----:B------:R-:W-:Y:S01]  /*42b0*/  ISETP.LT.AND P3, PT, R6, UR7, !P0 ;  /* 0x0000000706007c0c */ /* 0x000fe2000c761270 */
[----:B--2---:R1:W-:Y:S01]  /*42c0*/  @P2 STG.E.U16 desc[UR14][R12.64], R28 ;  /* 0x0000001c0c002986 */ /* 0x0043e2000c10150e */
[----:B------:R-:W-:Y:S01]  /*42d0*/  LEA.HI.X.SX32 R5, R5, R3, 0x1, P6 ;  /* 0x0000000305057211 */ /* 0x000fe200030f0eff */
[----:B------:R-:W-:-:S02]  /*42e0*/  VIADD R9, R7, UR6 ;  /* 0x0000000607097c36 */ /* 0x000fc40008000000 */
[----:B------:R-:W-:Y:S02]  /*42f0*/  VIADD R6, R0, 0x3d ;  /* 0x0000003d00067836 */ /* 0x000fe40000000000 */
[----:B0-----:R-:W-:-:S03]  /*4300*/  VIADD R11, R9, UR6 ;  /* 0x00000006090b7c36 */ /* 0x001fc60008000000 */
[----:B------:R-:W-:Y:S01]  /*4310*/  ISETP.LT.AND P2, PT, R6, UR7, !P0 ;  /* 0x0000000706007c0c */ /* 0x000fe2000c741270 */
[----:B------:R-:W-:Y:S01]  /*4320*/  VIADD R14, R0, 0x3e ;  /* 0x0000003e000e7836 */ /* 0x000fe20000000000 */
[-C--:B------:R-:W-:Y:S01]  /*4330*/  LEA R6, P6, R7, R2.reuse, 0x1 ;  /* 0x0000000207067211 */ /* 0x080fe200078c08ff */
[----:B------:R-:W-:Y:S01]  /*4340*/  VIADD R15, R11, UR6 ;  /* 0x000000060b0f7c36 */ /* 0x000fe20008000000 */
[----:B-1----:R-:W-:Y:S01]  /*4350*/  PRMT R13, R28, 0x7632, R13 ;  /* 0x000076321c0d7816 */ /* 0x002fe2000000000d */
[----:B------:R-:W-:Y:S01]  /*4360*/  VIADD R0, R0, 0x3f ;  /* 0x0000003f00007836 */ /* 0x000fe20000000000 */
[-C--:B------:R-:W-:Y:S01]  /*4370*/  LEA.HI.X.SX32 R7, R7, R3.reuse, 0x1, P6 ;  /* 0x0000000307077211 */ /* 0x080fe200030f0eff */
[----:B------:R-:W-:Y:S01]  /*4380*/  VIADD R16, R15, UR6 ;  /* 0x000000060f107c36 */ /* 0x000fe20008000000 */
[-C--:B------:R-:W-:Y:S01]  /*4390*/  LEA R10, P6, R11, R2.reuse, 0x1 ;  /* 0x000000020b0a7211 */ /* 0x080fe200078c08ff */
[----:B------:R0:W-:Y:S01]  /*43a0*/  @P1 STG.E.U16 desc[UR14][R4.64], R13 ;  /* 0x0000000d04001986 */ /* 0x0001e2000c10150e */
[----:B------:R-:W-:Y:S01]  /*43b0*/  LEA R8, P1, R9, R2, 0x1 ;  /* 0x0000000209087211 */ /* 0x000fe200078208ff */
[----:B------:R-:W-:Y:S01]  /*43c0*/  VIADD R17, R16, UR6 ;  /* 0x0000000610117c36 */ /* 0x000fe20008000000 */
[-C--:B------:R-:W-:Y:S01]  /*43d0*/  LEA.HI.X.SX32 R11, R11, R3.reuse, 0x1, P6 ;  /* 0x000000030b0b7211 */ /* 0x080fe200030f0eff */
[----:B------:R1:W-:Y:S01]  /*43e0*/  @P5 STG.E.U16 desc[UR14][R6.64], R29 ;  /* 0x0000001d06005986 */ /* 0x0003e2000c10150e */
[----:B------:R-:W-:-:S02]  /*43f0*/  LEA.HI.X.SX32 R9, R9, R3, 0x1, P1 ;  /* 0x0000000309097211 */ /* 0x000fc400008f0eff */
[CC--:B------:R-:W-:Y:S02]  /*4400*/  LEA R12, P6, R15.reuse, R2.reuse, 0x1 ;  /* 0x000000020f0c7211 */ /* 0x0c0fe400078c08ff */
[C---:B0-----:R-:W-:Y:S02]  /*4410*/  LEA R4, P1, R16.reuse, R2, 0x1 ;  /* 0x0000000210047211 */ /* 0x041fe400078208ff */
[-C--:B------:R-:W-:Y:S02]  /*4420*/  LEA.HI.X.SX32 R13, R15, R3.reuse, 0x1, P6 ;  /* 0x000000030f0d7211 */ /* 0x080fe400030f0eff */
[----:B------:R-:W-:Y:S02]  /*4430*/  LEA.HI.X.SX32 R5, R16, R3, 0x1, P1 ;  /* 0x0000000310057211 */ /* 0x000fe400008f0eff */
[----:B------:R-:W-:Y:S02]  /*4440*/  ISETP.LT.AND P1, PT, R14, UR7, !P0 ;  /* 0x000000070e007c0c */ /* 0x000fe4000c721270 */
[----:B------:R-:W-:-:S02]  /*4450*/  ISETP.LT.AND P0, PT, R0, UR7, !P0 ;  /* 0x0000000700007c0c */ /* 0x000fc4000c701270 */
[----:B------:R-:W-:Y:S02]  /*4460*/  PRMT R0, R29, 0x7632, R0 ;  /* 0x000076321d007816 */ /* 0x000fe40000000000 */
[----:B-1----:R-:W-:Y:S02]  /*4470*/  PRMT R7, R30, 0x7632, R7 ;  /* 0x000076321e077816 */ /* 0x002fe40000000007 */
[C---:B------:R-:W-:Y:S01]  /*4480*/  LEA R2, P6, R17.reuse, R2, 0x1 ;  /* 0x0000000211027211 */ /* 0x040fe200078c08ff */
[----:B------:R0:W-:Y:S03]  /*4490*/  @P4 STG.E.U16 desc[UR14][R8.64], R0 ;  /* 0x0000000008004986 */ /* 0x0001e6000c10150e */
[----:B------:R-:W-:Y:S01]  /*44a0*/  LEA.HI.X.SX32 R3, R17, R3, 0x1, P6 ;  /* 0x0000000311037211 */ /* 0x000fe200030f0eff */
[----:B------:R0:W-:Y:S04]  /*44b0*/  @P3 STG.E.U16 desc[UR14][R10.64], R30 ;  /* 0x0000001e0a003986 */ /* 0x0001e8000c10150e */
[----:B------:R0:W-:Y:S04]  /*44c0*/  @P2 STG.E.U16 desc[UR14][R12.64], R7 ;  /* 0x000000070c002986 */ /* 0x0001e8000c10150e */
[----:B------:R0:W-:Y:S01]  /*44d0*/  @P1 STG.E.U16 desc[UR14][R4.64], R31 ;  /* 0x0000001f04001986 */ /* 0x0001e2000c10150e */
[----:B------:R-:W-:Y:S05]  /*44e0*/  @!P0 EXIT ;  /* 0x000000000000894d */ /* 0x000fea0003800000 */
[----:B0-----:R-:W-:-:S05]  /*44f0*/  PRMT R31, R31, 0x7632, R31 ;  /* 0x000076321f1f7816 */ /* 0x001fca000000001f */
[----:B------:R-:W-:Y:S01]  /*4500*/  STG.E.U16 desc[UR14][R2.64], R31 ;  /* 0x0000001f02007986 */ /* 0x000fe2000c10150e */
[----:B------:R-:W-:Y:S05]  /*4510*/  EXIT ;  /* 0x000000000000794d */ /* 0x000fea0003800000 */
.L_x_2:
[----:B------:R-:W-:-:S00]  /*4520*/  BRA `(.L_x_2) ;  /* 0xfffffffc00fc7947 */ /* 0x000fc0000383ffff */
[----:B------:R-:W-:-:S00]  /*4530*/  NOP ;  /* 0x0000000000007918 */ /* 0x000fc00000000000 */
        /* <DEDUP_REMOVED lines=12> */
.L_x_3:


//--------------------- .nv.shared.matmul_kernel  --------------------------
	.section	.nv.shared.matmul_kernel,"aw",@nobits
	.sectionflags	@""
	.align	16
	.zero		1024


//--------------------- .nv.shared.reserved.0     --------------------------
	.section	.nv.shared.reserved.0,"aw",@nobits
	.weak		__nv_reservedSMEM_offset_0_alias
	.size		__nv_reservedSMEM_offset_0_alias, 0, 0
	.other		__nv_reservedSMEM_offset_0_alias,@"STO_CUDA_RESERVED_SHARED STV_DEFAULT"
__nv_reservedSMEM_offset_0_alias:
	.zero		0


//--------------------- .nv.constant0.matmul_kernel --------------------------
	.section	.nv.constant0.matmul_kernel,"a",@progbits
	.sectionflags	@""
	.align	4
.nv.constant0.matmul_kernel:
	.zero		608


//--------------------- SYMBOLS --------------------------

	.type		.nv.reservedSmem.offset0,@object
	.size		.nv.reservedSmem.offset0,0x4
